	.headerflags	@"EF_CUDA_TEXMODE_UNIFIED EF_CUDA_64BIT_ADDRESS EF_CUDA_ACCELERATORS EF_CUDA_SM90 EF_CUDA_VIRTUAL_SM(EF_CUDA_SM90)"
	.elftype	@"ET_EXEC"


//--------------------- .nv.info                  --------------------------
	.section	.nv.info,"",@"SHT_CUDA_INFO"
	.align	4


	//----- nvinfo : EIATTR_REGCOUNT
	.align		4
        /*0000*/ 	.byte	0x04, 0x2f
        /*0002*/ 	.short	(.L_3 - .L_2)
	.align		4
.L_2:
        /*0004*/ 	.word	index@(triton_poi_fused__native_batch_norm_legit_no_training_mul_softplus_tanh_3)
        /*0008*/ 	.word	0x00000020


	//----- nvinfo : EIATTR_MIN_STACK_SIZE
	.align		4
.L_3:
        /*000c*/ 	.byte	0x04, 0x12
        /*000e*/ 	.short	(.L_5 - .L_4)
	.align		4
.L_4:
        /*0010*/ 	.word	index@(triton_poi_fused__native_batch_norm_legit_no_training_mul_softplus_tanh_3)
        /*0014*/ 	.word	0x00000000


	//----- nvinfo : EIATTR_FRAME_SIZE
	.align		4
.L_5:
        /*0018*/ 	.byte	0x04, 0x11
        /*001a*/ 	.short	(.L_7 - .L_6)
	.align		4
.L_6:
        /*001c*/ 	.word	index@(triton_poi_fused__native_batch_norm_legit_no_training_mul_softplus_tanh_3)
        /*0020*/ 	.word	0x00000000


	//----- nvinfo : EIATTR_MIN_STACK_SIZE
	.align		4
.L_7:
        /*0024*/ 	.byte	0x04, 0x12
        /*0026*/ 	.short	(.L_9 - .L_8)
	.align		4
.L_8:
        /*0028*/ 	.word	index@(triton_poi_fused__native_batch_norm_legit_no_training_mul_softplus_tanh_3)
        /*002c*/ 	.word	0x00000000
.L_9:


//--------------------- .nv.info.triton_poi_fused__native_batch_norm_legit_no_training_mul_softplus_tanh_3 --------------------------
	.section	.nv.info.triton_poi_fused__native_batch_norm_legit_no_training_mul_softplus_tanh_3,"",@"SHT_CUDA_INFO"
	.sectionflags	@""
	.align	4


	//----- nvinfo : EIATTR_CUDA_API_VERSION
	.align		4
        /*0000*/ 	.byte	0x04, 0x37
        /*0002*/ 	.short	(.L_11 - .L_10)
.L_10:
        /*0004*/ 	.word	0x0000007c


	//----- nvinfo : EIATTR_KPARAM_INFO
	.align		4
.L_11:
        /*0008*/ 	.byte	0x04, 0x17
        /*000a*/ 	.short	(.L_13 - .L_12)
.L_12:
        /*000c*/ 	.word	0x00000000
        /*0010*/ 	.short	0x0006
        /*0012*/ 	.short	0x0030
        /*0014*/ 	.byte	0x00, 0xf0, 0x11, 0x00


	//----- nvinfo : EIATTR_KPARAM_INFO
	.align		4
.L_13:
        /*0018*/ 	.byte	0x04, 0x17
        /*001a*/ 	.short	(.L_15 - .L_14)
.L_14:
        /*001c*/ 	.word	0x00000000
        /*0020*/ 	.short	0x0005
        /*0022*/ 	.short	0x0028
        /*0024*/ 	.byte	0x00, 0xf4, 0x21, 0x00


	//----- nvinfo : EIATTR_KPARAM_INFO
	.align		4
.L_15:
        /*0028*/ 	.byte	0x04, 0x17
        /*002a*/ 	.short	(.L_17 - .L_16)
.L_16:
        /*002c*/ 	.word	0x00000000
        /*0030*/ 	.short	0x0004
        /*0032*/ 	.short	0x0020
        /*0034*/ 	.byte	0x00, 0xf4, 0x21, 0x00


	//----- nvinfo : EIATTR_KPARAM_INFO
	.align		4
.L_17:
        /*0038*/ 	.byte	0x04, 0x17
        /*003a*/ 	.short	(.L_19 - .L_18)
.L_18:
        /*003c*/ 	.word	0x00000000
        /*0040*/ 	.short	0x0003
        /*0042*/ 	.short	0x0018
        /*0044*/ 	.byte	0x00, 0xf4, 0x21, 0x00


	//----- nvinfo : EIATTR_KPARAM_INFO
	.align		4
.L_19:
        /*0048*/ 	.byte	0x04, 0x17
        /*004a*/ 	.short	(.L_21 - .L_20)
.L_20:
        /*004c*/ 	.word	0x00000000
        /*0050*/ 	.short	0x0002
        /*0052*/ 	.short	0x0010
        /*0054*/ 	.byte	0x00, 0xf4, 0x21, 0x00


	//----- nvinfo : EIATTR_KPARAM_INFO
	.align		4
.L_21:
        /*0058*/ 	.byte	0x04, 0x17
        /*005a*/ 	.short	(.L_23 - .L_22)
.L_22:
        /*005c*/ 	.word	0x00000000
        /*0060*/ 	.short	0x0001
        /*0062*/ 	.short	0x0008
        /*0064*/ 	.byte	0x00, 0xf4, 0x21, 0x00


	//----- nvinfo : EIATTR_KPARAM_INFO
	.align		4
.L_23:
        /*0068*/ 	.byte	0x04, 0x17
        /*006a*/ 	.short	(.L_25 - .L_24)
.L_24:
        /*006c*/ 	.word	0x00000000
        /*0070*/ 	.short	0x0000
        /*0072*/ 	.short	0x0000
        /*0074*/ 	.byte	0x00, 0xf4, 0x21, 0x00


	//----- nvinfo : EIATTR_SPARSE_MMA_MASK
	.align		4
.L_25:
        /*0078*/ 	.byte	0x03, 0x50
        /*007a*/ 	.short	0x0000


	//----- nvinfo : EIATTR_MAXREG_COUNT
	.align		4
        /*007c*/ 	.byte	0x03, 0x1b
        /*007e*/ 	.short	0x00ff


	//----- nvinfo : EIATTR_EXIT_INSTR_OFFSETS
	.align		4
        /*0080*/ 	.byte	0x04, 0x1c
        /*0082*/ 	.short	(.L_27 - .L_26)


	//   ....[0]....
.L_26:
        /*0084*/ 	.word	0x000023d0


	//----- nvinfo : EIATTR_REQNTID
	.align		4
.L_27:
        /*0088*/ 	.byte	0x04, 0x10
        /*008a*/ 	.short	(.L_29 - .L_28)
.L_28:
        /*008c*/ 	.word	0x00000080
        /*0090*/ 	.word	0x00000001
        /*0094*/ 	.word	0x00000001


	//----- nvinfo : EIATTR_CRS_STACK_SIZE
	.align		4
.L_29:
        /*0098*/ 	.byte	0x04, 0x1e
        /*009a*/ 	.short	(.L_31 - .L_30)
.L_30:
        /*009c*/ 	.word	0x00000000


	//----- nvinfo : EIATTR_CBANK_PARAM_SIZE
	.align		4
.L_31:
        /*00a0*/ 	.byte	0x03, 0x19
        /*00a2*/ 	.short	0x0034


	//----- nvinfo : EIATTR_PARAM_CBANK
	.align		4
        /*00a4*/ 	.byte	0x04, 0x0a
        /*00a6*/ 	.short	(.L_33 - .L_32)
	.align		4
.L_32:
        /*00a8*/ 	.word	index@(.nv.constant0.triton_poi_fused__native_batch_norm_legit_no_training_mul_softplus_tanh_3)
        /*00ac*/ 	.short	0x0210
        /*00ae*/ 	.short	0x0034


	//----- nvinfo : EIATTR_SW_WAR
	.align		4
.L_33:
        /*00b0*/ 	.byte	0x04, 0x36
        /*00b2*/ 	.short	(.L_35 - .L_34)
.L_34:
        /*00b4*/ 	.word	0x00000008
.L_35:


//--------------------- .nv.callgraph             --------------------------
	.section	.nv.callgraph,"",@"SHT_CUDA_CALLGRAPH"
	.align	4
	.sectionentsize	8
	.align		4
        /*0000*/ 	.word	0x00000000
	.align		4
        /*0004*/ 	.word	0xffffffff
	.align		4
        /*0008*/ 	.word	0x00000000
	.align		4
        /*000c*/ 	.word	0xfffffffe
	.align		4
        /*0010*/ 	.word	0x00000000
	.align		4
        /*0014*/ 	.word	0xfffffffd
	.align		4
        /*0018*/ 	.word	0x00000000
	.align		4
        /*001c*/ 	.word	0xfffffffc


//--------------------- .nv.constant4             --------------------------
	.section	.nv.constant4,"a",@progbits
	.align	8
	.align		8
.nv.constant4:
        /*0000*/ 	.dword	_$_str
	.align		8
        /*0008*/ 	.dword	_$_str_$_2


//--------------------- .text.triton_poi_fused__native_batch_norm_legit_no_training_mul_softplus_tanh_3 --------------------------
	.section	.text.triton_poi_fused__native_batch_norm_legit_no_training_mul_softplus_tanh_3,"ax",@progbits
	.align	128
        .global         triton_poi_fused__native_batch_norm_legit_no_training_mul_softplus_tanh_3
        .type           triton_poi_fused__native_batch_norm_legit_no_training_mul_softplus_tanh_3,@function
        .size           triton_poi_fused__native_batch_norm_legit_no_training_mul_softplus_tanh_3,(.L_x_41 - triton_poi_fused__native_batch_norm_legit_no_training_mul_softplus_tanh_3)
        .other          triton_poi_fused__native_batch_norm_legit_no_training_mul_softplus_tanh_3,@"STO_CUDA_ENTRY STV_DEFAULT"
triton_poi_fused__native_batch_norm_legit_no_training_mul_softplus_tanh_3:
.text.triton_poi_fused__native_batch_norm_legit_no_training_mul_softplus_tanh_3:
[----:B------:R-:W0:Y:S01]  /*0000*/  LDC R1, c[0x0][0x28] ;  /* 0x00000a00ff017b82 */ /* 0x000e220000000800 */
[----:B------:R-:W1:Y:S07]  /*0010*/  S2R R0, SR_TID.X ;  /* 0x0000000000007919 */ /* 0x000e6e0000002100 */
[----:B------:R-:W2:Y:S01]  /*0020*/  LDC.64 R4, c[0x0][0x228] ;  /* 0x00008a00ff047b82 */ /* 0x000ea20000000a00 */
[----:B------:R-:W-:Y:S01]  /*0030*/  ULDC.64 UR4, c[0x0][0x208] ;  /* 0x0000820000047ab9 */ /* 0x000fe20000000a00 */
[----:B------:R-:W3:Y:S06]  /*0040*/  S2R R7, SR_CTAID.X ;  /* 0x0000000000077919 */ /* 0x000eec0000002500 */
[----:B------:R-:W4:Y:S01]  /*0050*/  LDC.64 R8, c[0x0][0x220] ;  /* 0x00008800ff087b82 */ /* 0x000f220000000a00 */
[----:B------:R-:W-:-:S07]  /*0060*/  HFMA2.MMA R26, -RZ, RZ, 1.625, 0 ;  /* 0x3e800000ff1a7435 */ /* 0x000fce00000001ff */
[----:B------:R-:W5:Y:S08]  /*0070*/  LDC.64 R20, c[0x0][0x218] ;  /* 0x00008600ff147b82 */ /* 0x000f700000000a00 */
[----:B------:R-:W5:Y:S01]  /*0080*/  LDC.64 R12, c[0x0][0x230] ;  /* 0x00008c00ff0c7b82 */ /* 0x000f620000000a00 */
[----:B-1----:R-:W-:-:S07]  /*0090*/  SHF.L.U32 R0, R0, 0x2, RZ ;  /* 0x0000000200007819 */ /* 0x002fce00000006ff */
[----:B------:R-:W1:Y:S01]  /*00a0*/  LDC.64 R16, c[0x0][0x238] ;  /* 0x00008e00ff107b82 */ /* 0x000e620000000a00 */
[----:B---3--:R-:W-:Y:S02]  /*00b0*/  SHF.R.S32.HI R3, RZ, 0x15, R7 ;  /* 0x00000015ff037819 */ /* 0x008fe40000011407 */
[----:B------:R-:W-:Y:S02]  /*00c0*/  LOP3.LUT R0, R0, 0x1fc, RZ, 0xc0, !PT ;  /* 0x000001fc00007812 */ /* 0x000fe400078ec0ff */
[----:B------:R-:W-:Y:S02]  /*00d0*/  SGXT R3, R3, 0x1 ;  /* 0x000000010303781a */ /* 0x000fe40000000200 */
[----:B------:R-:W-:-:S04]  /*00e0*/  LEA R2, R7, R0, 0xa ;  /* 0x0000000007027211 */ /* 0x000fc800078e50ff */
[----:B------:R-:W-:-:S04]  /*00f0*/  LEA.HI R3, R3, R2, RZ, 0x8 ;  /* 0x0000000203037211 */ /* 0x000fc800078f40ff */
[----:B------:R-:W-:-:S04]  /*0100*/  LOP3.LUT R3, R3, 0xffffff00, RZ, 0xc0, !PT ;  /* 0xffffff0003037812 */ /* 0x000fc800078ec0ff */
[----:B------:R-:W-:-:S05]  /*0110*/  IADD3 R19, R2, -R3, RZ ;  /* 0x8000000302137210 */ /* 0x000fca0007ffe0ff */
[----:B--2---:R-:W-:-:S06]  /*0120*/  IMAD.WIDE R4, R19, 0x4, R4 ;  /* 0x0000000413047825 */ /* 0x004fcc00078e0204 */
[----:B------:R-:W2:Y:S01]  /*0130*/  LDG.E.EL.128 R4, desc[UR4][R4.64] ;  /* 0x0000000404047981 */ /* 0x000ea2000c2e1d00 */
[----:B----4-:R-:W-:-:S04]  /*0140*/  IMAD.WIDE R8, R19, 0x4, R8 ;  /* 0x0000000413087825 */ /* 0x010fc800078e0208 */
[----:B-----5:R-:W-:Y:S02]  /*0150*/  IMAD.WIDE R20, R2, 0x4, R20 ;  /* 0x0000000402147825 */ /* 0x020fe400078e0214 */
[----:B------:R-:W3:Y:S02]  /*0160*/  LDG.E.EL.128 R8, desc[UR4][R8.64] ;  /* 0x0000000408087981 */ /* 0x000ee4000c2e1d00 */
[----:B0-----:R-:W-:-:S04]  /*0170*/  IMAD.WIDE R12, R19, 0x4, R12 ;  /* 0x00000004130c7825 */ /* 0x001fc800078e020c */
[----:B-1----:R-:W-:-:S04]  /*0180*/  IMAD.WIDE R16, R19, 0x4, R16 ;  /* 0x0000000413107825 */ /* 0x002fc800078e0210 */
[----:B--2---:R-:W-:Y:S01]  /*0190*/  FADD R0, R4, 9.9999997473787516356e-06 ;  /* 0x3727c5ac04007421 */ /* 0x004fe20000000000 */
[----:B------:R-:W-:Y:S01]  /*01a0*/  FADD R3, R5, 9.9999997473787516356e-06 ;  /* 0x3727c5ac05037421 */ /* 0x000fe20000000000 */
[----:B------:R-:W-:Y:S01]  /*01b0*/  FADD R6, R6, 9.9999997473787516356e-06 ;  /* 0x3727c5ac06067421 */ /* 0x000fe20000000000 */
[----:B------:R-:W-:-:S03]  /*01c0*/  FADD R7, R7, 9.9999997473787516356e-06 ;  /* 0x3727c5ac07077421 */ /* 0x000fc60000000000 */
[----:B------:R-:W0:Y:S08]  /*01d0*/  MUFU.SQRT R0, R0 ;  /* 0x0000000000007308 */ /* 0x000e300000002000 */
[----:B------:R-:W1:Y:S01]  /*01e0*/  MUFU.SQRT R24, R6 ;  /* 0x0000000600187308 */ /* 0x000e620000002000 */
[----:B0-----:R-:W-:-:S07]  /*01f0*/  FSETP.GT.AND P6, PT, R0, 8.50705917302346158658e+37, PT ;  /* 0x7e8000000000780b */ /* 0x001fce0003fc4000 */
[----:B------:R-:W0:Y:S01]  /*0200*/  MUFU.SQRT R3, R3 ;  /* 0x0000000300037308 */ /* 0x000e220000002000 */
[----:B------:R-:W-:Y:S02]  /*0210*/  FSETP.GEU.AND P5, PT, R0, 1.175494350822287508e-38, PT ;  /* 0x008000000000780b */ /* 0x000fe40003fae000 */
[----:B------:R-:W-:Y:S02]  /*0220*/  FSEL R4, R26, 1, P6 ;  /* 0x3f8000001a047808 */ /* 0x000fe40003000000 */
[----:B-1----:R-:W-:-:S03]  /*0230*/  FSETP.GT.AND P3, PT, R24, 8.50705917302346158658e+37, PT ;  /* 0x7e8000001800780b */ /* 0x002fc60003f64000 */
[----:B------:R-:W1:Y:S01]  /*0240*/  MUFU.SQRT R18, R7 ;  /* 0x0000000700127308 */ /* 0x000e620000002000 */
[----:B------:R-:W-:Y:S02]  /*0250*/  FSETP.GEU.AND P0, PT, R24, 1.175494350822287508e-38, PT ;  /* 0x008000001800780b */ /* 0x000fe40003f0e000 */
[----:B------:R-:W-:Y:S01]  /*0260*/  FSEL R15, R26, 1, P3 ;  /* 0x3f8000001a0f7808 */ /* 0x000fe20001800000 */
[----:B------:R-:W-:Y:S02]  /*0270*/  @P6 FMUL R0, R0, 0.25 ;  /* 0x3e80000000006820 */ /* 0x000fe40000400000 */
[----:B------:R-:W-:Y:S01]  /*0280*/  @!P5 FMUL R4, R4, 16777216 ;  /* 0x4b8000000404d820 */ /* 0x000fe20000400000 */
[C---:B0-----:R-:W-:Y:S01]  /*0290*/  FSETP.GT.AND P4, PT, R3.reuse, 8.50705917302346158658e+37, PT ;  /* 0x7e8000000300780b */ /* 0x041fe20003f84000 */
[----:B------:R-:W-:Y:S01]  /*02a0*/  @!P5 FMUL R0, R0, 16777216 ;  /* 0x4b8000000000d820 */ /* 0x000fe20000400000 */
[----:B------:R-:W-:Y:S02]  /*02b0*/  FSETP.GEU.AND P1, PT, R3, 1.175494350822287508e-38, PT ;  /* 0x008000000300780b */ /* 0x000fe40003f2e000 */
[----:B------:R-:W-:Y:S01]  /*02c0*/  FSEL R14, R26, 1, P4 ;  /* 0x3f8000001a0e7808 */ /* 0x000fe20002000000 */
[----:B------:R-:W-:Y:S01]  /*02d0*/  @P3 FMUL R24, R24, 0.25 ;  /* 0x3e80000018183820 */ /* 0x000fe20000400000 */
[----:B------:R-:W0:Y:S01]  /*02e0*/  MUFU.RCP R27, R0 ;  /* 0x00000000001b7308 */ /* 0x000e220000001000 */
[----:B-1----:R-:W-:-:S02]  /*02f0*/  FSETP.GT.AND P2, PT, R18, 8.50705917302346158658e+37, PT ;  /* 0x7e8000001200780b */ /* 0x002fc40003f44000 */
[----:B------:R-:W-:Y:S01]  /*0300*/  @!P0 FMUL R24, R24, 16777216 ;  /* 0x4b80000018188820 */ /* 0x000fe20000400000 */
[----:B------:R-:W-:-:S03]  /*0310*/  FSETP.GEU.AND P6, PT, R18, 1.175494350822287508e-38, PT ;  /* 0x008000001200780b */ /* 0x000fc60003fce000 */
[----:B------:R-:W-:Y:S02]  /*0320*/  @P4 FMUL R3, R3, 0.25 ;  /* 0x3e80000003034820 */ /* 0x000fe40000400000 */
[----:B------:R-:W1:Y:S02]  /*0330*/  MUFU.RCP R24, R24 ;  /* 0x0000001800187308 */ /* 0x000e640000001000 */
[----:B------:R-:W-:-:S03]  /*0340*/  @!P1 FMUL R3, R3, 16777216 ;  /* 0x4b80000003039820 */ /* 0x000fc60000400000 */
[----:B------:R-:W-:Y:S01]  /*0350*/  @P2 FMUL R18, R18, 0.25 ;  /* 0x3e80000012122820 */ /* 0x000fe20000400000 */
[----:B0-----:R-:W-:Y:S02]  /*0360*/  FMUL R27, R27, R4 ;  /* 0x000000041b1b7220 */ /* 0x001fe40000400000 */
[----:B------:R-:W0:Y:S01]  /*0370*/  MUFU.RCP R25, R3 ;  /* 0x0000000300197308 */ /* 0x000e220000001000 */
[----:B------:R-:W3:Y:S01]  /*0380*/  LDG.E.128 R4, desc[UR4][R20.64] ;  /* 0x0000000414047981 */ /* 0x000ee2000c1e1d00 */
[----:B------:R-:W-:Y:S01]  /*0390*/  @!P6 FMUL R18, R18, 16777216 ;  /* 0x4b8000001212e820 */ /* 0x000fe20000400000 */
[----:B------:R-:W-:Y:S01]  /*03a0*/  @!P1 FMUL R14, R14, 16777216 ;  /* 0x4b8000000e0e9820 */ /* 0x000fe20000400000 */
[----:B------:R-:W-:-:S04]  /*03b0*/  @!P0 FMUL R15, R15, 16777216 ;  /* 0x4b8000000f0f8820 */ /* 0x000fc80000400000 */
[----:B------:R2:W4:Y:S01]  /*03c0*/  MUFU.RCP R0, R18 ;  /* 0x0000001200007308 */ /* 0x0005220000001000 */
[----:B-1----:R-:W-:Y:S01]  /*03d0*/  FMUL R24, R24, R15 ;  /* 0x0000000f18187220 */ /* 0x002fe20000400000 */
[----:B------:R-:W5:Y:S01]  /*03e0*/  LDG.E.128 R20, desc[UR4][R20.64+0x800] ;  /* 0x0008000414147981 */ /* 0x000f62000c1e1d00 */
[----:B0-----:R-:W-:-:S03]  /*03f0*/  FMUL R25, R25, R14 ;  /* 0x0000000e19197220 */ /* 0x001fc60000400000 */
[----:B------:R-:W5:Y:S04]  /*0400*/  LDG.E.EL.128 R12, desc[UR4][R12.64] ;  /* 0x000000040c0c7981 */ /* 0x000f68000c2e1d00 */
[----:B--2---:R-:W2:Y:S01]  /*0410*/  LDG.E.EL.128 R16, desc[UR4][R16.64] ;  /* 0x0000000410107981 */ /* 0x004ea2000c2e1d00 */
[----:B------:R-:W-:-:S05]  /*0420*/  FSEL R3, R26, 1, P2 ;  /* 0x3f8000001a037808 */ /* 0x000fca0001000000 */
[----:B------:R-:W-:-:S04]  /*0430*/  @!P6 FMUL R3, R3, 16777216 ;  /* 0x4b8000000303e820 */ /* 0x000fc80000400000 */
[----:B----4-:R-:W-:Y:S01]  /*0440*/  FMUL R0, R0, R3 ;  /* 0x0000000300007220 */ /* 0x010fe20000400000 */
[----:B------:R-:W-:Y:S01]  /*0450*/  BSSY B0, `(.L_x_0) ;  /* 0x000003f000007945 */ /* 0x000fe20003800000 */
[----:B---3--:R-:W-:-:S04]  /*0460*/  FADD R4, R4, -R8 ;  /* 0x8000000804047221 */ /* 0x008fc80000000000 */
[----:B------:R-:W-:Y:S01]  /*0470*/  FMUL R3, R4, R27 ;  /* 0x0000001b04037220 */ /* 0x000fe20000400000 */
[----:B-----5:R-:W-:-:S03]  /*0480*/  FADD R29, R20, -R8 ;  /* 0x80000008141d7221 */ /* 0x020fc60000000000 */
[----:B--2---:R-:W-:-:S04]  /*0490*/  FFMA R3, R12, R3, R16 ;  /* 0x000000030c037223 */ /* 0x004fc80000000010 */
[----:B------:R-:W-:-:S05]  /*04a0*/  FMUL R8, R3, 1.4426950216293334961 ;  /* 0x3fb8aa3b03087820 */ /* 0x000fca0000400000 */
[----:B------:R-:W-:-:S13]  /*04b0*/  FSETP.GEU.AND P0, PT, R8, -126, PT ;  /* 0xc2fc00000800780b */ /* 0x000fda0003f0e000 */
[----:B------:R-:W-:-:S06]  /*04c0*/  @!P0 FMUL R8, R8, 0.5 ;  /* 0x3f00000008088820 */ /* 0x000fcc0000400000 */
[----:B------:R-:W0:Y:S01]  /*04d0*/  MUFU.EX2 R8, R8 ;  /* 0x0000000800087308 */ /* 0x000e220000000800 */
[----:B------:R-:W-:Y:S01]  /*04e0*/  FADD R4, R5, -R9 ;  /* 0x8000000905047221 */ /* 0x000fe20000000000 */
[----:B0-----:R-:W-:-:S04]  /*04f0*/  @!P0 FMUL R8, R8, R8 ;  /* 0x0000000808088220 */ /* 0x001fc80000400000 */
[----:B------:R-:W-:-:S05]  /*0500*/  FADD.FTZ.RZ R5, R8, 1 ;  /* 0x3f80000008057421 */ /* 0x000fca000001c000 */
[----:B------:R-:W-:Y:S01]  /*0510*/  IADD3 R5, R5, -0x3f400000, RZ ;  /* 0xc0c0000005057810 */ /* 0x000fe20007ffe0ff */
[----:B------:R-:W-:-:S03]  /*0520*/  FADD R28, R21, -R9 ;  /* 0x80000009151c7221 */ /* 0x000fc60000000000 */
[----:B------:R-:W-:-:S04]  /*0530*/  LOP3.LUT R5, R5, 0xff800000, RZ, 0xc0, !PT ;  /* 0xff80000005057812 */ /* 0x000fc800078ec0ff */
[----:B------:R-:W-:Y:S02]  /*0540*/  IADD3 R9, -R5, 0x40800000, RZ ;  /* 0x4080000005097810 */ /* 0x000fe40007ffe1ff */
[----:B------:R-:W-:-:S03]  /*0550*/  IADD3 R20, R8, -R5, RZ ;  /* 0x8000000508147210 */ /* 0x000fc60007ffe0ff */
[----:B------:R-:W-:Y:S01]  /*0560*/  FFMA.FTZ R9, R9, R26, -1 ;  /* 0xbf80000009097423 */ /* 0x000fe2000001001a */
[----:B------:R-:W-:-:S03]  /*0570*/  MOV R21, 0x3d39bf78 ;  /* 0x3d39bf7800157802 */ /* 0x000fc60000000f00 */
[----:B------:R-:W-:-:S04]  /*0580*/  FADD R20, R20, R9 ;  /* 0x0000000914147221 */ /* 0x000fc80000000000 */
[----:B------:R-:W-:-:S04]  /*0590*/  FFMA.FTZ R9, R20, -R21, 0.10546888411045074463 ;  /* 0x3dd8001214097423 */ /* 0x000fc80000010815 */
[----:B------:R-:W-:Y:S01]  /*05a0*/  FFMA.FTZ R9, R20, R9, -0.13229703903198242188 ;  /* 0xbe0778e014097423 */ /* 0x000fe20000010009 */
[----:B------:R-:W-:-:S03]  /*05b0*/  FMUL R4, R4, R25 ;  /* 0x0000001904047220 */ /* 0x000fc60000400000 */
[----:B------:R-:W-:Y:S01]  /*05c0*/  FFMA.FTZ R9, R20, R9, 0.14491446316242218018 ;  /* 0x3e14647514097423 */ /* 0x000fe20000010009 */
[----:B------:R-:W-:-:S03]  /*05d0*/  FFMA R4, R13, R4, R17 ;  /* 0x000000040d047223 */ /* 0x000fc60000000011 */
[----:B------:R-:W-:Y:S01]  /*05e0*/  FFMA.FTZ R9, R20, R9, -0.16641564667224884033 ;  /* 0xbe2a68dd14097423 */ /* 0x000fe20000010009 */
[----:B------:R-:W-:-:S03]  /*05f0*/  FMUL R26, R4, 1.4426950216293334961 ;  /* 0x3fb8aa3b041a7820 */ /* 0x000fc60000400000 */
[----:B------:R-:W-:Y:S02]  /*0600*/  FFMA.FTZ R9, R20, R9, 0.19988867640495300293 ;  /* 0x3e4caf9e14097423 */ /* 0x000fe40000010009 */
[----:B------:R-:W-:Y:S02]  /*0610*/  FSETP.GEU.AND P0, PT, R26, -126, PT ;  /* 0xc2fc00001a00780b */ /* 0x000fe40003f0e000 */
[----:B------:R-:W-:-:S04]  /*0620*/  FFMA.FTZ R9, R20, R9, -0.25000196695327758789 ;  /* 0xbe80004214097423 */ /* 0x000fc80000010009 */
[----:B------:R-:W-:-:S04]  /*0630*/  FFMA.FTZ R9, R20, R9, 0.33333510160446166992 ;  /* 0x3eaaaae614097423 */ /* 0x000fc80000010009 */
[----:B------:R-:W-:-:S04]  /*0640*/  FFMA.FTZ R9, R20, R9, -0.5 ;  /* 0xbf00000014097423 */ /* 0x000fc80000010009 */
[----:B------:R-:W-:Y:S01]  /*0650*/  FMUL R9, R20, R9 ;  /* 0x0000000914097220 */ /* 0x000fe20000400000 */
[----:B------:R-:W-:-:S03]  /*0660*/  @!P0 FMUL R26, R26, 0.5 ;  /* 0x3f0000001a1a8820 */ /* 0x000fc60000400000 */
[----:B------:R-:W-:Y:S02]  /*0670*/  FFMA.FTZ R20, R20, R9, R20 ;  /* 0x0000000914147223 */ /* 0x000fe40000010014 */
[----:B------:R-:W0:Y:S01]  /*0680*/  MUFU.EX2 R9, R26 ;  /* 0x0000001a00097308 */ /* 0x000e220000000800 */
[----:B------:R-:W-:-:S05]  /*0690*/  I2FP.F32.S32 R5, R5 ;  /* 0x0000000500057245 */ /* 0x000fca0000201400 */
[----:B------:R-:W-:-:S04]  /*06a0*/  FMUL R5, R5, 1.1920928955078125e-07 ;  /* 0x3400000005057820 */ /* 0x000fc80000400000 */
[----:B------:R-:W-:Y:S01]  /*06b0*/  FFMA.FTZ R20, R5, 0.69314718246459960938, R20 ;  /* 0x3f31721805147823 */ /* 0x000fe20000010014 */
[----:B0-----:R-:W-:-:S04]  /*06c0*/  @!P0 FMUL R9, R9, R9 ;  /* 0x0000000909098220 */ /* 0x001fc80000400000 */
[----:B------:R-:W-:Y:S01]  /*06d0*/  FADD.FTZ.RZ R5, R9, 1 ;  /* 0x3f80000009057421 */ /* 0x000fe2000001c000 */
[----:B------:R-:W-:-:S04]  /*06e0*/  FMUL R27, R29, R27 ;  /* 0x0000001b1d1b7220 */ /* 0x000fc80000400000 */
[----:B------:R-:W-:Y:S01]  /*06f0*/  IADD3 R5, R5, -0x3f400000, RZ ;  /* 0xc0c0000005057810 */ /* 0x000fe20007ffe0ff */
[----:B------:R-:W-:-:S03]  /*0700*/  FFMA R12, R12, R27, R16 ;  /* 0x0000001b0c0c7223 */ /* 0x000fc60000000010 */
[----:B------:R-:W-:Y:S01]  /*0710*/  LOP3.LUT R16, R5, 0xff800000, RZ, 0xc0, !PT ;  /* 0xff80000005107812 */ /* 0x000fe200078ec0ff */
[--C-:B------:R-:W-:Y:S01]  /*0720*/  FADD R5, R6, -R10.reuse ;  /* 0x8000000a06057221 */ /* 0x100fe20000000000 */
[----:B------:R-:W-:Y:S02]  /*0730*/  HFMA2.MMA R6, -RZ, RZ, 1.625, 0 ;  /* 0x3e800000ff067435 */ /* 0x000fe400000001ff */
[----:B------:R-:W-:Y:S01]  /*0740*/  IADD3 R29, -R16, 0x40800000, RZ ;  /* 0x40800000101d7810 */ /* 0x000fe20007ffe1ff */
[----:B------:R-:W-:Y:S01]  /*0750*/  FADD R27, R22, -R10 ;  /* 0x8000000a161b7221 */ /* 0x000fe20000000000 */
[----:B------:R-:W-:Y:S02]  /*0760*/  IADD3 R22, R9, -R16, RZ ;  /* 0x8000001009167210 */ /* 0x000fe40007ffe0ff */
[----:B------:R-:W-:-:S04]  /*0770*/  ISETP.GE.U32.AND P0, PT, R8, 0x7f800000, PT ;  /* 0x7f8000000800780c */ /* 0x000fc80003f06070 */
[----:B------:R-:W-:Y:S01]  /*0780*/  FFMA.FTZ R29, R29, R6, -1 ;  /* 0xbf8000001d1d7423 */ /* 0x000fe20000010006 */
[----:B------:R-:W-:-:S03]  /*0790*/  FMUL R28, R28, R25 ;  /* 0x000000191c1c7220 */ /* 0x000fc60000400000 */
[----:B------:R-:W-:-:S04]  /*07a0*/  FADD R22, R22, R29 ;  /* 0x0000001d16167221 */ /* 0x000fc80000000000 */
[----:B------:R-:W-:-:S04]  /*07b0*/  FFMA.FTZ R25, R22, -R21, 0.10546888411045074463 ;  /* 0x3dd8001216197423 */ /* 0x000fc80000010815 */
[----:B------:R-:W-:-:S04]  /*07c0*/  FFMA.FTZ R25, R22, R25, -0.13229703903198242188 ;  /* 0xbe0778e016197423 */ /* 0x000fc80000010019 */
[----:B------:R-:W-:Y:S01]  /*07d0*/  FFMA.FTZ R25, R22, R25, 0.14491446316242218018 ;  /* 0x3e14647516197423 */ /* 0x000fe20000010019 */
[----:B------:R-:W-:Y:S06]  /*07e0*/  @!P0 BRA `(.L_x_1) ;  /* 0x0000000000148947 */ /* 0x000fec0003800000 */
[----:B------:R-:W-:-:S13]  /*07f0*/  ISETP.GE.AND P0, PT, R8, -0x407fffff, PT ;  /* 0xbf8000010800780c */ /* 0x000fda0003f06270 */
[----:B------:R-:W-:-:S05]  /*0800*/  @P0 MOV R29, 0x7f800000 ;  /* 0x7f800000001d0802 */ /* 0x000fca0000000f00 */
[C---:B------:R-:W-:Y:S01]  /*0810*/  @P0 FFMA.FTZ R20, R8.reuse, R29, +INF ;  /* 0x7f80000008140423 */ /* 0x040fe2000001001d */
[----:B------:R-:W-:-:S04]  /*0820*/  FSETP.NEU.AND P0, PT, R8, RZ, PT ;  /* 0x000000ff0800720b */ /* 0x000fc80003f0d000 */
[----:B------:R-:W-:-:S09]  /*0830*/  FSEL R20, R20, -RZ, P0 ;  /* 0x800000ff14147208 */ /* 0x000fd20000000000 */
.L_x_1:
[----:B------:R-:W-:Y:S05]  /*0840*/  BSYNC B0 ;  /* 0x0000000000007941 */ /* 0x000fea0003800000 */
.L_x_0:
[C---:B------:R-:W-:Y:S01]  /*0850*/  FFMA.FTZ R25, R22.reuse, R25, -0.16641564667224884033 ;  /* 0xbe2a68dd16197423 */ /* 0x040fe20000010019 */
[----:B------:R-:W-:Y:S01]  /*0860*/  FMUL R5, R5, R24 ;  /* 0x0000001805057220 */ /* 0x000fe20000400000 */
[----:B------:R-:W-:Y:S01]  /*0870*/  FADD R7, R7, -R11 ;  /* 0x8000000b07077221 */ /* 0x000fe20000000000 */
[----:B------:R-:W-:Y:S01]  /*0880*/  FFMA R13, R13, R28, R17 ;  /* 0x0000001c0d0d7223 */ /* 0x000fe20000000011 */
[----:B------:R-:W-:Y:S01]  /*0890*/  FFMA.FTZ R25, R22, R25, 0.19988867640495300293 ;  /* 0x3e4caf9e16197423 */ /* 0x000fe20000010019 */
[--C-:B------:R-:W-:Y:S01]  /*08a0*/  FFMA R10, R14, R5, R18.reuse ;  /* 0x000000050e0a7223 */ /* 0x100fe20000000012 */
[----:B------:R-:W-:Y:S01]  /*08b0*/  FMUL R26, R7, R0 ;  /* 0x00000000071a7220 */ /* 0x000fe20000400000 */
[----:B------:R-:W-:Y:S01]  /*08c0*/  FMUL R27, R24, R27 ;  /* 0x0000001b181b7220 */ /* 0x000fe20000400000 */
[----:B------:R-:W-:Y:S01]  /*08d0*/  FFMA.FTZ R5, R22, R25, -0.25000196695327758789 ;  /* 0xbe80004216057423 */ /* 0x000fe20000010019 */
[----:B------:R-:W-:Y:S01]  /*08e0*/  FMUL R25, R10, 1.4426950216293334961 ;  /* 0x3fb8aa3b0a197820 */ /* 0x000fe20000400000 */
[----:B------:R-:W-:Y:S01]  /*08f0*/  FADD R23, R23, -R11 ;  /* 0x8000000b17177221 */ /* 0x000fe20000000000 */
[----:B------:R-:W-:Y:S01]  /*0900*/  FFMA R14, R14, R27, R18 ;  /* 0x0000001b0e0e7223 */ /* 0x000fe20000000012 */
[----:B------:R-:W-:Y:S01]  /*0910*/  FFMA.FTZ R5, R22, R5, 0.33333510160446166992 ;  /* 0x3eaaaae616057423 */ /* 0x000fe20000010005 */
[----:B------:R-:W-:Y:S01]  /*0920*/  FMUL R27, R13, 1.4426950216293334961 ;  /* 0x3fb8aa3b0d1b7820 */ /* 0x000fe20000400000 */
[----:B------:R-:W-:Y:S01]  /*0930*/  FSETP.GEU.AND P0, PT, R25, -126, PT ;  /* 0xc2fc00001900780b */ /* 0x000fe20003f0e000 */
[----:B------:R-:W-:Y:S01]  /*0940*/  FMUL R0, R0, R23 ;  /* 0x0000001700007220 */ /* 0x000fe20000400000 */
[----:B------:R-:W-:Y:S01]  /*0950*/  FFMA.FTZ R5, R22, R5, -0.5 ;  /* 0xbf00000016057423 */ /* 0x000fe20000010005 */
[----:B------:R-:W-:Y:S01]  /*0960*/  FMUL R23, R12, 1.4426950216293334961 ;  /* 0x3fb8aa3b0c177820 */ /* 0x000fe20000400000 */
[----:B------:R-:W-:Y:S02]  /*0970*/  BSSY B0, `(.L_x_2) ;  /* 0x000004a000007945 */ /* 0x000fe40003800000 */
[----:B------:R-:W-:-:S04]  /*0980*/  FMUL R5, R22, R5 ;  /* 0x0000000516057220 */ /* 0x000fc80000400000 */
[----:B------:R-:W-:Y:S01]  /*0990*/  FFMA.FTZ R8, R22, R5, R22 ;  /* 0x0000000516087223 */ /* 0x000fe20000010016 */
[C-C-:B------:R-:W-:Y:S01]  /*09a0*/  FFMA R5, R15.reuse, R26, R19.reuse ;  /* 0x0000001a0f057223 */ /* 0x140fe20000000013 */
[----:B------:R-:W-:Y:S01]  /*09b0*/  FFMA R15, R15, R0, R19 ;  /* 0x000000000f0f7223 */ /* 0x000fe20000000013 */
[----:B------:R-:W-:Y:S02]  /*09c0*/  @!P0 FMUL R25, R25, 0.5 ;  /* 0x3f00000019198820 */ /* 0x000fe40000400000 */
[----:B------:R-:W-:Y:S02]  /*09d0*/  FMUL R26, R5, 1.4426950216293334961 ;  /* 0x3fb8aa3b051a7820 */ /* 0x000fe40000400000 */
[----:B------:R-:W0:Y:S03]  /*09e0*/  MUFU.EX2 R7, R25 ;  /* 0x0000001900077308 */ /* 0x000e260000000800 */
[----:B------:R-:W-:Y:S01]  /*09f0*/  FSETP.GEU.AND P1, PT, R26, -126, PT ;  /* 0xc2fc00001a00780b */ /* 0x000fe20003f2e000 */
[----:B0-----:R-:W-:-:S12]  /*0a00*/  @!P0 FMUL R7, R7, R7 ;  /* 0x0000000707078220 */ /* 0x001fd80000400000 */
[----:B------:R-:W-:Y:S01]  /*0a10*/  @!P1 FMUL R26, R26, 0.5 ;  /* 0x3f0000001a1a9820 */ /* 0x000fe20000400000 */
[----:B------:R-:W-:Y:S01]  /*0a20*/  FSETP.GEU.AND P0, PT, R23, -126, PT ;  /* 0xc2fc00001700780b */ /* 0x000fe20003f0e000 */
[----:B------:R-:W-:Y:S02]  /*0a30*/  FADD.FTZ.RZ R22, R7, 1 ;  /* 0x3f80000007167421 */ /* 0x000fe4000001c000 */
[----:B------:R-:W0:Y:S03]  /*0a40*/  MUFU.EX2 R17, R26 ;  /* 0x0000001a00117308 */ /* 0x000e260000000800 */
[----:B------:R-:W-:-:S04]  /*0a50*/  IADD3 R22, R22, -0x3f400000, RZ ;  /* 0xc0c0000016167810 */ /* 0x000fc80007ffe0ff */
[----:B------:R-:W-:-:S03]  /*0a60*/  LOP3.LUT R22, R22, 0xff800000, RZ, 0xc0, !PT ;  /* 0xff80000016167812 */ /* 0x000fc600078ec0ff */
[----:B------:R-:W-:Y:S01]  /*0a70*/  @!P0 FMUL R23, R23, 0.5 ;  /* 0x3f00000017178820 */ /* 0x000fe20000400000 */
[----:B------:R-:W-:Y:S02]  /*0a80*/  IADD3 R25, -R22, 0x40800000, RZ ;  /* 0x4080000016197810 */ /* 0x000fe40007ffe1ff */
[----:B------:R-:W-:Y:S01]  /*0a90*/  IADD3 R18, R7, -R22, RZ ;  /* 0x8000001607127210 */ /* 0x000fe20007ffe0ff */
[----:B0-----:R-:W-:Y:S01]  /*0aa0*/  @!P1 FMUL R17, R17, R17 ;  /* 0x0000001111119220 */ /* 0x001fe20000400000 */
[----:B------:R-:W-:Y:S01]  /*0ab0*/  FSETP.GEU.AND P1, PT, R27, -126, PT ;  /* 0xc2fc00001b00780b */ /* 0x000fe20003f2e000 */
[----:B------:R-:W-:Y:S02]  /*0ac0*/  FFMA.FTZ R25, R25, R6, -1 ;  /* 0xbf80000019197423 */ /* 0x000fe40000010006 */
[----:B------:R-:W-:Y:S02]  /*0ad0*/  FADD.FTZ.RZ R24, R17, 1 ;  /* 0x3f80000011187421 */ /* 0x000fe4000001c000 */
[----:B------:R-:W-:-:S03]  /*0ae0*/  FADD R18, R18, R25 ;  /* 0x0000001912127221 */ /* 0x000fc60000000000 */
[----:B------:R-:W-:Y:S01]  /*0af0*/  IADD3 R24, R24, -0x3f400000, RZ ;  /* 0xc0c0000018187810 */ /* 0x000fe20007ffe0ff */
[----:B------:R-:W-:-:S03]  /*0b00*/  FFMA.FTZ R11, R18, -R21, 0.10546888411045074463 ;  /* 0x3dd80012120b7423 */ /* 0x000fc60000010815 */
[----:B------:R-:W-:Y:S01]  /*0b10*/  LOP3.LUT R24, R24, 0xff800000, RZ, 0xc0, !PT ;  /* 0xff80000018187812 */ /* 0x000fe200078ec0ff */
[C---:B------:R-:W-:Y:S01]  /*0b20*/  FFMA.FTZ R11, R18.reuse, R11, -0.13229703903198242188 ;  /* 0xbe0778e0120b7423 */ /* 0x040fe2000001000b */
[----:B------:R-:W-:Y:S02]  /*0b30*/  @!P1 FMUL R27, R27, 0.5 ;  /* 0x3f0000001b1b9820 */ /* 0x000fe40000400000 */
[----:B------:R-:W-:Y:S01]  /*0b40*/  IADD3 R25, -R24, 0x40800000, RZ ;  /* 0x4080000018197810 */ /* 0x000fe20007ffe1ff */
[----:B------:R-:W-:Y:S01]  /*0b50*/  FFMA.FTZ R11, R18, R11, 0.14491446316242218018 ;  /* 0x3e146475120b7423 */ /* 0x000fe2000001000b */
[----:B------:R-:W-:-:S03]  /*0b60*/  IADD3 R28, R17, -R24, RZ ;  /* 0x80000018111c7210 */ /* 0x000fc60007ffe0ff */
[----:B------:R-:W-:Y:S01]  /*0b70*/  FFMA.FTZ R25, R25, R6, -1 ;  /* 0xbf80000019197423 */ /* 0x000fe20000010006 */
[----:B------:R-:W-:-:S03]  /*0b80*/  FFMA.FTZ R11, R18, R11, -0.16641564667224884033 ;  /* 0xbe2a68dd120b7423 */ /* 0x000fc6000001000b */
[----:B------:R-:W-:Y:S01]  /*0b90*/  FADD R28, R28, R25 ;  /* 0x000000191c1c7221 */ /* 0x000fe20000000000 */
[----:B------:R-:W-:-:S03]  /*0ba0*/  FFMA.FTZ R11, R18, R11, 0.19988867640495300293 ;  /* 0x3e4caf9e120b7423 */ /* 0x000fc6000001000b */
[----:B------:R-:W-:Y:S01]  /*0bb0*/  FFMA.FTZ R19, R28, -R21, 0.10546888411045074463 ;  /* 0x3dd800121c137423 */ /* 0x000fe20000010815 */
[----:B------:R-:W-:-:S03]  /*0bc0*/  FFMA.FTZ R11, R18, R11, -0.25000196695327758789 ;  /* 0xbe800042120b7423 */ /* 0x000fc6000001000b */
[----:B------:R-:W-:Y:S01]  /*0bd0*/  FFMA.FTZ R25, R28, R19, -0.13229703903198242188 ;  /* 0xbe0778e01c197423 */ /* 0x000fe20000010013 */
[----:B------:R-:W-:Y:S02]  /*0be0*/  FFMA.FTZ R19, R18, R11, 0.33333510160446166992 ;  /* 0x3eaaaae612137423 */ /* 0x000fe4000001000b */
[----:B------:R-:W0:Y:S01]  /*0bf0*/  MUFU.EX2 R11, R23 ;  /* 0x00000017000b7308 */ /* 0x000e220000000800 */
[----:B------:R-:W-:Y:S01]  /*0c00*/  FFMA.FTZ R25, R28, R25, 0.14491446316242218018 ;  /* 0x3e1464751c197423 */ /* 0x000fe20000010019 */
[----:B------:R-:W-:-:S03]  /*0c10*/  FFMA.FTZ R19, R18, R19, -0.5 ;  /* 0xbf00000012137423 */ /* 0x000fc60000010013 */
[----:B------:R-:W-:Y:S01]  /*0c20*/  FFMA.FTZ R25, R28, R25, -0.16641564667224884033 ;  /* 0xbe2a68dd1c197423 */ /* 0x000fe20000010019 */
[----:B------:R-:W-:-:S03]  /*0c30*/  FMUL R19, R18, R19 ;  /* 0x0000001312137220 */ /* 0x000fc60000400000 */
[----:B------:R-:W-:Y:S01]  /*0c40*/  FFMA.FTZ R25, R28, R25, 0.19988867640495300293 ;  /* 0x3e4caf9e1c197423 */ /* 0x000fe20000010019 */
[----:B------:R-:W-:Y:S01]  /*0c50*/  FFMA.FTZ R0, R18, R19, R18 ;  /* 0x0000001312007223 */ /* 0x000fe20000010012 */
[----:B------:R-:W-:Y:S02]  /*0c60*/  I2FP.F32.S32 R19, R16 ;  /* 0x0000001000137245 */ /* 0x000fe40000201400 */
[C---:B------:R-:W-:Y:S01]  /*0c70*/  FFMA.FTZ R25, R28.reuse, R25, -0.25000196695327758789 ;  /* 0xbe8000421c197423 */ /* 0x040fe20000010019 */
[----:B0-----:R-:W-:Y:S01]  /*0c80*/  @!P0 FMUL R11, R11, R11 ;  /* 0x0000000b0b0b8220 */ /* 0x001fe20000400000 */
[----:B------:R-:W-:Y:S02]  /*0c90*/  ISETP.GE.U32.AND P0, PT, R9, 0x7f800000, PT ;  /* 0x7f8000000900780c */ /* 0x000fe40003f06070 */
[----:B------:R-:W-:Y:S01]  /*0ca0*/  FFMA.FTZ R25, R28, R25, 0.33333510160446166992 ;  /* 0x3eaaaae61c197423 */ /* 0x000fe20000010019 */
[----:B------:R-:W-:Y:S01]  /*0cb0*/  FMUL R19, R19, 1.1920928955078125e-07 ;  /* 0x3400000013137820 */ /* 0x000fe20000400000 */
[----:B------:R-:W-:-:S02]  /*0cc0*/  FADD.FTZ.RZ R18, R11, 1 ;  /* 0x3f8000000b127421 */ /* 0x000fc4000001c000 */
[C---:B------:R-:W-:Y:S01]  /*0cd0*/  FFMA.FTZ R25, R28.reuse, R25, -0.5 ;  /* 0xbf0000001c197423 */ /* 0x040fe20000010019 */
[----:B------:R-:W-:Y:S02]  /*0ce0*/  FFMA.FTZ R19, R19, 0.69314718246459960938, R8 ;  /* 0x3f31721813137823 */ /* 0x000fe40000010008 */
[----:B------:R-:W-:Y:S01]  /*0cf0*/  IADD3 R18, R18, -0x3f400000, RZ ;  /* 0xc0c0000012127810 */ /* 0x000fe20007ffe0ff */
[----:B------:R-:W-:-:S03]  /*0d00*/  FMUL R25, R28, R25 ;  /* 0x000000191c197220 */ /* 0x000fc60000400000 */
[----:B------:R-:W-:Y:S01]  /*0d10*/  LOP3.LUT R26, R18, 0xff800000, RZ, 0xc0, !PT ;  /* 0xff800000121a7812 */ /* 0x000fe200078ec0ff */
[----:B------:R-:W-:Y:S01]  /*0d20*/  FFMA.FTZ R25, R28, R25, R28 ;  /* 0x000000191c197223 */ /* 0x000fe2000001001c */
[----:B------:R-:W0:Y:S02]  /*0d30*/  MUFU.EX2 R18, R27 ;  /* 0x0000001b00127308 */ /* 0x000e240000000800 */
[----:B------:R-:W-:Y:S02]  /*0d40*/  IADD3 R23, -R26, 0x40800000, RZ ;  /* 0x408000001a177810 */ /* 0x000fe40007ffe1ff */
[----:B------:R-:W-:-:S03]  /*0d50*/  IADD3 R16, R11, -R26, RZ ;  /* 0x8000001a0b107210 */ /* 0x000fc60007ffe0ff */
[----:B------:R-:W-:-:S04]  /*0d60*/  FFMA.FTZ R23, R23, R6, -1 ;  /* 0xbf80000017177423 */ /* 0x000fc80000010006 */
[----:B------:R-:W-:-:S04]  /*0d70*/  FADD R16, R16, R23 ;  /* 0x0000001710107221 */ /* 0x000fc80000000000 */
[----:B------:R-:W-:Y:S01]  /*0d80*/  FFMA.FTZ R23, R16, -R21, 0.10546888411045074463 ;  /* 0x3dd8001210177423 */ /* 0x000fe20000010815 */
[----:B0-----:R-:W-:-:S03]  /*0d90*/  @!P1 FMUL R18, R18, R18 ;  /* 0x0000001212129220 */ /* 0x001fc60000400000 */
[----:B------:R-:W-:Y:S01]  /*0da0*/  FFMA.FTZ R23, R16, R23, -0.13229703903198242188 ;  /* 0xbe0778e010177423 */ /* 0x000fe20000010017 */
[----:B------:R-:W-:Y:S06]  /*0db0*/  @!P0 BRA `(.L_x_3) ;  /* 0x0000000000148947 */ /* 0x000fec0003800000 */
[----:B------:R-:W-:-:S13]  /*0dc0*/  ISETP.GE.AND P0, PT, R9, -0x407fffff, PT ;  /* 0xbf8000010900780c */ /* 0x000fda0003f06270 */
[----:B------:R-:W-:-:S05]  /*0dd0*/  @P0 MOV R8, 0x7f800000 ;  /* 0x7f80000000080802 */ /* 0x000fca0000000f00 */
[C---:B------:R-:W-:Y:S01]  /*0de0*/  @P0 FFMA.FTZ R19, R9.reuse, R8, +INF ;  /* 0x7f80000009130423 */ /* 0x040fe20000010008 */
[----:B------:R-:W-:-:S04]  /*0df0*/  FSETP.NEU.AND P0, PT, R9, RZ, PT ;  /* 0x000000ff0900720b */ /* 0x000fc80003f0d000 */
[----:B------:R-:W-:-:S09]  /*0e00*/  FSEL R19, R19, -RZ, P0 ;  /* 0x800000ff13137208 */ /* 0x000fd20000000000 */
.L_x_3:
[----:B------:R-:W-:Y:S05]  /*0e10*/  BSYNC B0 ;  /* 0x0000000000007941 */ /* 0x000fea0003800000 */
.L_x_2:
[----:B------:R-:W-:Y:S01]  /*0e20*/  FADD.FTZ.RZ R8, R18, 1 ;  /* 0x3f80000012087421 */ /* 0x000fe2000001c000 */
[----:B------:R-:W-:Y:S01]  /*0e30*/  FFMA.FTZ R23, R16, R23, 0.14491446316242218018 ;  /* 0x3e14647510177423 */ /* 0x000fe20000010017 */
[----:B------:R-:W-:Y:S01]  /*0e40*/  FMUL R28, R14, 1.4426950216293334961 ;  /* 0x3fb8aa3b0e1c7820 */ /* 0x000fe20000400000 */
[----:B------:R-:W-:Y:S01]  /*0e50*/  I2FP.F32.S32 R24, R24 ;  /* 0x0000001800187245 */ /* 0x000fe20000201400 */
[----:B------:R-:W-:Y:S01]  /*0e60*/  BSSY B0, `(.L_x_4) ;  /* 0x0000061000007945 */ /* 0x000fe20003800000 */
[----:B------:R-:W-:Y:S01]  /*0e70*/  FFMA.FTZ R23, R16, R23, -0.16641564667224884033 ;  /* 0xbe2a68dd10177423 */ /* 0x000fe20000010017 */
[----:B------:R-:W-:Y:S02]  /*0e80*/  IADD3 R8, R8, -0x3f400000, RZ ;  /* 0xc0c0000008087810 */ /* 0x000fe40007ffe0ff */
[----:B------:R-:W-:Y:S01]  /*0e90*/  FSETP.GEU.AND P0, PT, R28, -126, PT ;  /* 0xc2fc00001c00780b */ /* 0x000fe20003f0e000 */
[----:B------:R-:W-:Y:S01]  /*0ea0*/  FFMA.FTZ R23, R16, R23, 0.19988867640495300293 ;  /* 0x3e4caf9e10177423 */ /* 0x000fe20000010017 */
[----:B------:R-:W-:Y:S01]  /*0eb0*/  LOP3.LUT R27, R8, 0xff800000, RZ, 0xc0, !PT ;  /* 0xff800000081b7812 */ /* 0x000fe200078ec0ff */
[----:B------:R-:W-:Y:S01]  /*0ec0*/  FMUL R24, R24, 1.1920928955078125e-07 ;  /* 0x3400000018187820 */ /* 0x000fe20000400000 */
[----:B------:R-:W-:Y:S01]  /*0ed0*/  I2FP.F32.S32 R26, R26 ;  /* 0x0000001a001a7245 */ /* 0x000fe20000201400 */
[----:B------:R-:W-:Y:S01]  /*0ee0*/  FFMA.FTZ R23, R16, R23, -0.25000196695327758789 ;  /* 0xbe80004210177423 */ /* 0x000fe20000010017 */
[----:B------:R-:W-:-:S02]  /*0ef0*/  IADD3 R9, -R27, 0x40800000, RZ ;  /* 0x408000001b097810 */ /* 0x000fc40007ffe1ff */
[----:B------:R-:W-:Y:S01]  /*0f00*/  IADD3 R8, R18, -R27, RZ ;  /* 0x8000001b12087210 */ /* 0x000fe20007ffe0ff */
[----:B------:R-:W-:Y:S01]  /*0f10*/  FFMA.FTZ R23, R16, R23, 0.33333510160446166992 ;  /* 0x3eaaaae610177423 */ /* 0x000fe20000010017 */
[----:B------:R-:W-:Y:S01]  /*0f20*/  FMUL R26, R26, 1.1920928955078125e-07 ;  /* 0x340000001a1a7820 */ /* 0x000fe20000400000 */
[----:B------:R-:W-:Y:S01]  /*0f30*/  FFMA.FTZ R9, R9, R6, -1 ;  /* 0xbf80000009097423 */ /* 0x000fe20000010006 */
[----:B------:R-:W-:Y:S01]  /*0f40*/  I2FP.F32.S32 R27, R27 ;  /* 0x0000001b001b7245 */ /* 0x000fe20000201400 */
[----:B------:R-:W-:Y:S01]  /*0f50*/  FFMA.FTZ R23, R16, R23, -0.5 ;  /* 0xbf00000010177423 */ /* 0x000fe20000010017 */
[----:B------:R-:W-:Y:S01]  /*0f60*/  @!P0 FMUL R28, R28, 0.5 ;  /* 0x3f0000001c1c8820 */ /* 0x000fe20000400000 */
[----:B------:R-:W-:Y:S01]  /*0f70*/  FADD R8, R8, R9 ;  /* 0x0000000908087221 */ /* 0x000fe20000000000 */
[----:B------:R-:W-:Y:S01]  /*0f80*/  ISETP.GE.U32.AND P6, PT, R7, 0x7f800000, PT ;  /* 0x7f8000000700780c */ /* 0x000fe20003fc6070 */
[----:B------:R-:W-:Y:S01]  /*0f90*/  FMUL R9, R16, R23 ;  /* 0x0000001710097220 */ /* 0x000fe20000400000 */
[----:B------:R-:W-:Y:S01]  /*0fa0*/  FMUL R27, R27, 1.1920928955078125e-07 ;  /* 0x340000001b1b7820 */ /* 0x000fe20000400000 */
[----:B------:R-:W-:Y:S01]  /*0fb0*/  FFMA.FTZ R23, R8, -R21, 0.10546888411045074463 ;  /* 0x3dd8001208177423 */ /* 0x000fe20000010815 */
[----:B------:R-:W-:Y:S01]  /*0fc0*/  I2FP.F32.S32 R22, R22 ;  /* 0x0000001600167245 */ /* 0x000fe20000201400 */
[----:B------:R-:W-:Y:S01]  /*0fd0*/  FFMA.FTZ R9, R16, R9, R16 ;  /* 0x0000000910097223 */ /* 0x000fe20000010010 */
[----:B------:R-:W-:Y:S01]  /*0fe0*/  FFMA.FTZ R16, R24, 0.69314718246459960938, R25 ;  /* 0x3f31721818107823 */ /* 0x000fe20000010019 */
[----:B------:R-:W-:Y:S01]  /*0ff0*/  FFMA.FTZ R23, R8, R23, -0.13229703903198242188 ;  /* 0xbe0778e008177423 */ /* 0x000fe20000010017 */
[----:B------:R-:W-:Y:S01]  /*1000*/  ISETP.GE.U32.AND P1, PT, R17, 0x7f800000, PT ;  /* 0x7f8000001100780c */ /* 0x000fe20003f26070 */
[----:B------:R-:W-:Y:S01]  /*1010*/  FFMA.FTZ R9, R26, 0.69314718246459960938, R9 ;  /* 0x3f3172181a097823 */ /* 0x000fe20000010009 */
[----:B------:R-:W-:Y:S01]  /*1020*/  ISETP.GE.U32.AND P2, PT, R11, 0x7f800000, PT ;  /* 0x7f8000000b00780c */ /* 0x000fe20003f46070 */
[----:B------:R-:W-:Y:S01]  /*1030*/  FFMA.FTZ R23, R8, R23, 0.14491446316242218018 ;  /* 0x3e14647508177423 */ /* 0x000fe20000010017 */
[----:B------:R-:W-:-:S03]  /*1040*/  ISETP.GE.U32.AND P3, PT, R18, 0x7f800000, PT ;  /* 0x7f8000001200780c */ /* 0x000fc60003f66070 */
[----:B------:R-:W-:-:S04]  /*1050*/  FFMA.FTZ R23, R8, R23, -0.16641564667224884033 ;  /* 0xbe2a68dd08177423 */ /* 0x000fc80000010017 */
[----:B------:R-:W-:-:S04]  /*1060*/  FFMA.FTZ R23, R8, R23, 0.19988867640495300293 ;  /* 0x3e4caf9e08177423 */ /* 0x000fc80000010017 */
[----:B------:R-:W-:-:S04]  /*1070*/  FFMA.FTZ R23, R8, R23, -0.25000196695327758789 ;  /* 0xbe80004208177423 */ /* 0x000fc80000010017 */
[C---:B------:R-:W-:Y:S02]  /*1080*/  FFMA.FTZ R29, R8.reuse, R23, 0.33333510160446166992 ;  /* 0x3eaaaae6081d7423 */ /* 0x040fe40000010017 */
[----:B------:R-:W0:Y:S02]  /*1090*/  MUFU.EX2 R23, R28 ;  /* 0x0000001c00177308 */ /* 0x000e240000000800 */
[----:B------:R-:W-:-:S04]  /*10a0*/  FFMA.FTZ R29, R8, R29, -0.5 ;  /* 0xbf000000081d7423 */ /* 0x000fc8000001001d */
[----:B------:R-:W-:-:S04]  /*10b0*/  FMUL R29, R8, R29 ;  /* 0x0000001d081d7220 */ /* 0x000fc80000400000 */
[----:B------:R-:W-:Y:S01]  /*10c0*/  FFMA.FTZ R8, R8, R29, R8 ;  /* 0x0000001d08087223 */ /* 0x000fe20000010008 */
[----:B------:R-:W-:-:S03]  /*10d0*/  FMUL R29, R15, 1.4426950216293334961 ;  /* 0x3fb8aa3b0f1d7820 */ /* 0x000fc60000400000 */
[----:B------:R-:W-:Y:S01]  /*10e0*/  FFMA.FTZ R8, R27, 0.69314718246459960938, R8 ;  /* 0x3f3172181b087823 */ /* 0x000fe20000010008 */
[----:B0-----:R-:W-:Y:S01]  /*10f0*/  @!P0 FMUL R23, R23, R23 ;  /* 0x0000001717178220 */ /* 0x001fe20000400000 */
[----:B------:R-:W-:-:S03]  /*1100*/  FSETP.GEU.AND P0, PT, R29, -126, PT ;  /* 0xc2fc00001d00780b */ /* 0x000fc60003f0e000 */
[C---:B------:R-:W-:Y:S01]  /*1110*/  FADD.FTZ.RZ R24, R23.reuse, 1 ;  /* 0x3f80000017187421 */ /* 0x040fe2000001c000 */
[----:B------:R-:W-:-:S04]  /*1120*/  ISETP.GE.U32.AND P4, PT, R23, 0x7f800000, PT ;  /* 0x7f8000001700780c */ /* 0x000fc80003f86070 */
[----:B------:R-:W-:-:S04]  /*1130*/  IADD3 R24, R24, -0x3f400000, RZ ;  /* 0xc0c0000018187810 */ /* 0x000fc80007ffe0ff */
[----:B------:R-:W-:Y:S01]  /*1140*/  LOP3.LUT R26, R24, 0xff800000, RZ, 0xc0, !PT ;  /* 0xff800000181a7812 */ /* 0x000fe200078ec0ff */
[----:B------:R-:W-:-:S03]  /*1150*/  @!P0 FMUL R29, R29, 0.5 ;  /* 0x3f0000001d1d8820 */ /* 0x000fc60000400000 */
[----:B------:R-:W-:Y:S01]  /*1160*/  IADD3 R25, -R26, 0x40800000, RZ ;  /* 0x408000001a197810 */ /* 0x000fe20007ffe1ff */
[----:B------:R-:W0:Y:S01]  /*1170*/  MUFU.EX2 R24, R29 ;  /* 0x0000001d00187308 */ /* 0x000e220000000800 */
[----:B------:R-:W-:Y:S02]  /*1180*/  IADD3 R28, R23, -R26, RZ ;  /* 0x8000001a171c7210 */ /* 0x000fe40007ffe0ff */
[----:B------:R-:W-:Y:S01]  /*1190*/  I2FP.F32.S32 R26, R26 ;  /* 0x0000001a001a7245 */ /* 0x000fe20000201400 */
[----:B------:R-:W-:-:S04]  /*11a0*/  FFMA.FTZ R25, R25, R6, -1 ;  /* 0xbf80000019197423 */ /* 0x000fc80000010006 */
[----:B------:R-:W-:Y:S01]  /*11b0*/  FADD R28, R28, R25 ;  /* 0x000000191c1c7221 */ /* 0x000fe20000000000 */
[----:B------:R-:W-:-:S03]  /*11c0*/  FMUL R26, R26, 1.1920928955078125e-07 ;  /* 0x340000001a1a7820 */ /* 0x000fc60000400000 */
[----:B------:R-:W-:Y:S01]  /*11d0*/  FFMA.FTZ R25, R28, -R21, 0.10546888411045074463 ;  /* 0x3dd800121c197423 */ /* 0x000fe20000010815 */
[----:B0-----:R-:W-:-:S03]  /*11e0*/  @!P0 FMUL R24, R24, R24 ;  /* 0x0000001818188220 */ /* 0x001fc60000400000 */
[----:B------:R-:W-:Y:S01]  /*11f0*/  FFMA.FTZ R25, R28, R25, -0.13229703903198242188 ;  /* 0xbe0778e01c197423 */ /* 0x000fe20000010019 */
[----:B------:R-:W-:-:S03]  /*1200*/  FSETP.GT.AND P0, PT, R3, 20, PT ;  /* 0x41a000000300780b */ /* 0x000fc60003f04000 */
[----:B------:R-:W-:Y:S01]  /*1210*/  FFMA.FTZ R25, R28, R25, 0.14491446316242218018 ;  /* 0x3e1464751c197423 */ /* 0x000fe20000010019 */
[----:B------:R-:W-:-:S03]  /*1220*/  ISETP.GE.U32.AND P5, PT, R24, 0x7f800000, PT ;  /* 0x7f8000001800780c */ /* 0x000fc60003fa6070 */
[----:B------:R-:W-:-:S04]  /*1230*/  FFMA.FTZ R25, R28, R25, -0.16641564667224884033 ;  /* 0xbe2a68dd1c197423 */ /* 0x000fc80000010019 */
[----:B------:R-:W-:-:S04]  /*1240*/  FFMA.FTZ R25, R28, R25, 0.19988867640495300293 ;  /* 0x3e4caf9e1c197423 */ /* 0x000fc80000010019 */
[----:B------:R-:W-:-:S04]  /*1250*/  FFMA.FTZ R25, R28, R25, -0.25000196695327758789 ;  /* 0xbe8000421c197423 */ /* 0x000fc80000010019 */
[----:B------:R-:W-:-:S04]  /*1260*/  FFMA.FTZ R25, R28, R25, 0.33333510160446166992 ;  /* 0x3eaaaae61c197423 */ /* 0x000fc80000010019 */
[----:B------:R-:W-:-:S04]  /*1270*/  FFMA.FTZ R25, R28, R25, -0.5 ;  /* 0xbf0000001c197423 */ /* 0x000fc80000010019 */
[----:B------:R-:W-:-:S04]  /*1280*/  FMUL R25, R28, R25 ;  /* 0x000000191c197220 */ /* 0x000fc80000400000 */
[----:B------:R-:W-:Y:S01]  /*1290*/  FFMA.FTZ R27, R28, R25, R28 ;  /* 0x000000191c1b7223 */ /* 0x000fe2000001001c */
[----:B------:R-:W-:-:S05]  /*12a0*/  FADD.FTZ.RZ R25, R24, 1 ;  /* 0x3f80000018197421 */ /* 0x000fca000001c000 */
[----:B------:R-:W-:-:S04]  /*12b0*/  IADD3 R25, R25, -0x3f400000, RZ ;  /* 0xc0c0000019197810 */ /* 0x000fc80007ffe0ff */
[----:B------:R-:W-:-:S04]  /*12c0*/  LOP3.LUT R25, R25, 0xff800000, RZ, 0xc0, !PT ;  /* 0xff80000019197812 */ /* 0x000fc800078ec0ff */
[----:B------:R-:W-:-:S05]  /*12d0*/  IADD3 R28, -R25, 0x40800000, RZ ;  /* 0x40800000191c7810 */ /* 0x000fca0007ffe1ff */
[----:B------:R-:W-:Y:S01]  /*12e0*/  FFMA.FTZ R29, R28, R6, -1 ;  /* 0xbf8000001c1d7423 */ /* 0x000fe20000010006 */
[----:B------:R-:W-:Y:S02]  /*12f0*/  IADD3 R6, R24, -R25, RZ ;  /* 0x8000001918067210 */ /* 0x000fe40007ffe0ff */
[----:B------:R-:W-:-:S03]  /*1300*/  I2FP.F32.S32 R25, R25 ;  /* 0x0000001900197245 */ /* 0x000fc60000201400 */
[----:B------:R-:W-:-:S04]  /*1310*/  FADD R6, R6, R29 ;  /* 0x0000001d06067221 */ /* 0x000fc80000000000 */
[----:B------:R-:W-:-:S04]  /*1320*/  FFMA.FTZ R21, R6, -R21, 0.10546888411045074463 ;  /* 0x3dd8001206157423 */ /* 0x000fc80000010815 */
[----:B------:R-:W-:-:S04]  /*1330*/  FFMA.FTZ R21, R6, R21, -0.13229703903198242188 ;  /* 0xbe0778e006157423 */ /* 0x000fc80000010015 */
[----:B------:R-:W-:-:S04]  /*1340*/  FFMA.FTZ R21, R6, R21, 0.14491446316242218018 ;  /* 0x3e14647506157423 */ /* 0x000fc80000010015 */
[----:B------:R-:W-:-:S04]  /*1350*/  FFMA.FTZ R21, R6, R21, -0.16641564667224884033 ;  /* 0xbe2a68dd06157423 */ /* 0x000fc80000010015 */
[----:B------:R-:W-:-:S04]  /*1360*/  FFMA.FTZ R21, R6, R21, 0.19988867640495300293 ;  /* 0x3e4caf9e06157423 */ /* 0x000fc80000010015 */
[----:B------:R-:W-:-:S04]  /*1370*/  FFMA.FTZ R21, R6, R21, -0.25000196695327758789 ;  /* 0xbe80004206157423 */ /* 0x000fc80000010015 */
[----:B------:R-:W-:-:S04]  /*1380*/  FFMA.FTZ R21, R6, R21, 0.33333510160446166992 ;  /* 0x3eaaaae606157423 */ /* 0x000fc80000010015 */
[----:B------:R-:W-:-:S04]  /*1390*/  FFMA.FTZ R21, R6, R21, -0.5 ;  /* 0xbf00000006157423 */ /* 0x000fc80000010015 */
[----:B------:R-:W-:-:S04]  /*13a0*/  FMUL R21, R6, R21 ;  /* 0x0000001506157220 */ /* 0x000fc80000400000 */
[----:B------:R-:W-:Y:S01]  /*13b0*/  FFMA.FTZ R6, R6, R21, R6 ;  /* 0x0000001506067223 */ /* 0x000fe20000010006 */
[----:B------:R-:W-:Y:S01]  /*13c0*/  FFMA.FTZ R21, R26, 0.69314718246459960938, R27 ;  /* 0x3f3172181a157823 */ /* 0x000fe2000001001b */
[----:B------:R-:W-:Y:S01]  /*13d0*/  FMUL R27, R25, 1.1920928955078125e-07 ;  /* 0x34000000191b7820 */ /* 0x000fe20000400000 */
[----:B------:R-:W-:-:S03]  /*13e0*/  FMUL R25, R22, 1.1920928955078125e-07 ;  /* 0x3400000016197820 */ /* 0x000fc60000400000 */
[----:B------:R-:W-:Y:S01]  /*13f0*/  FFMA.FTZ R6, R27, 0.69314718246459960938, R6 ;  /* 0x3f3172181b067823 */ /* 0x000fe20000010006 */
[----:B------:R-:W-:Y:S01]  /*1400*/  FFMA.FTZ R25, R25, 0.69314718246459960938, R0 ;  /* 0x3f31721819197823 */ /* 0x000fe20000010000 */
[----:B------:R-:W-:Y:S06]  /*1410*/  @!P6 BRA `(.L_x_5) ;  /* 0x000000000014e947 */ /* 0x000fec0003800000 */
[----:B------:R-:W-:-:S13]  /*1420*/  ISETP.GE.AND P6, PT, R7, -0x407fffff, PT ;  /* 0xbf8000010700780c */ /* 0x000fda0003fc6270 */
[----:B------:R-:W-:-:S05]  /*1430*/  @P6 MOV R0, 0x7f800000 ;  /* 0x7f80000000006802 */ /* 0x000fca0000000f00 */
[C---:B------:R-:W-:Y:S01]  /*1440*/  @P6 FFMA.FTZ R25, R7.reuse, R0, +INF ;  /* 0x7f80000007196423 */ /* 0x040fe20000010000 */
[----:B------:R-:W-:-:S04]  /*1450*/  FSETP.NEU.AND P6, PT, R7, RZ, PT ;  /* 0x000000ff0700720b */ /* 0x000fc80003fcd000 */
[----:B------:R-:W-:-:S09]  /*1460*/  FSEL R25, R25, -RZ, P6 ;  /* 0x800000ff19197208 */ /* 0x000fd20003000000 */
.L_x_5:
[----:B------:R-:W-:Y:S05]  /*1470*/  BSYNC B0 ;  /* 0x0000000000007941 */ /* 0x000fea0003800000 */
.L_x_4:
[----:B------:R-:W-:Y:S04]  /*1480*/  BSSY B0, `(.L_x_6) ;  /* 0x0000007000007945 */ /* 0x000fe80003800000 */
[----:B------:R-:W-:Y:S05]  /*1490*/  @!P1 BRA `(.L_x_7) ;  /* 0x0000000000149947 */ /* 0x000fea0003800000 */
[C---:B------:R-:W-:Y:S02]  /*14a0*/  ISETP.GE.AND P1, PT, R17.reuse, -0x407fffff, PT ;  /* 0xbf8000011100780c */ /* 0x040fe40003f26270 */
[----:B------:R-:W-:-:S11]  /*14b0*/  FSETP.NEU.AND P6, PT, R17, RZ, PT ;  /* 0x000000ff1100720b */ /* 0x000fd60003fcd000 */
[----:B------:R-:W-:-:S05]  /*14c0*/  @P1 MOV R0, 0x7f800000 ;  /* 0x7f80000000001802 */ /* 0x000fca0000000f00 */
[----:B------:R-:W-:-:S05]  /*14d0*/  @P1 FFMA.FTZ R16, R17, R0, +INF ;  /* 0x7f80000011101423 */ /* 0x000fca0000010000 */
[----:B------:R-:W-:-:S07]  /*14e0*/  FSEL R16, R16, -RZ, P6 ;  /* 0x800000ff10107208 */ /* 0x000fce0003000000 */
.L_x_7:
[----:B------:R-:W-:Y:S05]  /*14f0*/  BSYNC B0 ;  /* 0x0000000000007941 */ /* 0x000fea0003800000 */
.L_x_6:
[----:B------:R-:W-:Y:S04]  /*1500*/  BSSY B0, `(.L_x_8) ;  /* 0x0000007000007945 */ /* 0x000fe80003800000 */
[----:B------:R-:W-:Y:S05]  /*1510*/  @!P2 BRA `(.L_x_9) ;  /* 0x000000000014a947 */ /* 0x000fea0003800000 */
[C---:B------:R-:W-:Y:S02]  /*1520*/  ISETP.GE.AND P1, PT, R11.reuse, -0x407fffff, PT ;  /* 0xbf8000010b00780c */ /* 0x040fe40003f26270 */
[----:B------:R-:W-:-:S11]  /*1530*/  FSETP.NEU.AND P2, PT, R11, RZ, PT ;  /* 0x000000ff0b00720b */ /* 0x000fd60003f4d000 */
[----:B------:R-:W-:-:S05]  /*1540*/  @P1 MOV R0, 0x7f800000 ;  /* 0x7f80000000001802 */ /* 0x000fca0000000f00 */
[----:B------:R-:W-:-:S05]  /*1550*/  @P1 FFMA.FTZ R9, R11, R0, +INF ;  /* 0x7f8000000b091423 */ /* 0x000fca0000010000 */
[----:B------:R-:W-:-:S07]  /*1560*/  FSEL R9, R9, -RZ, P2 ;  /* 0x800000ff09097208 */ /* 0x000fce0001000000 */
.L_x_9:
[----:B------:R-:W-:Y:S05]  /*1570*/  BSYNC B0 ;  /* 0x0000000000007941 */ /* 0x000fea0003800000 */
.L_x_8:
[----:B------:R-:W-:Y:S04]  /*1580*/  BSSY B0, `(.L_x_10) ;  /* 0x0000007000007945 */ /* 0x000fe80003800000 */
[----:B------:R-:W-:Y:S05]  /*1590*/  @!P3 BRA `(.L_x_11) ;  /* 0x000000000014b947 */ /* 0x000fea0003800000 */
[C---:B------:R-:W-:Y:S02]  /*15a0*/  ISETP.GE.AND P1, PT, R18.reuse, -0x407fffff, PT ;  /* 0xbf8000011200780c */ /* 0x040fe40003f26270 */
[----:B------:R-:W-:-:S11]  /*15b0*/  FSETP.NEU.AND P2, PT, R18, RZ, PT ;  /* 0x000000ff1200720b */ /* 0x000fd60003f4d000 */
[----:B------:R-:W-:-:S05]  /*15c0*/  @P1 MOV R7, 0x7f800000 ;  /* 0x7f80000000071802 */ /* 0x000fca0000000f00 */
[----:B------:R-:W-:-:S05]  /*15d0*/  @P1 FFMA.FTZ R8, R18, R7, +INF ;  /* 0x7f80000012081423 */ /* 0x000fca0000010007 */
[----:B------:R-:W-:-:S07]  /*15e0*/  FSEL R8, R8, -RZ, P2 ;  /* 0x800000ff08087208 */ /* 0x000fce0001000000 */
.L_x_11:
[----:B------:R-:W-:Y:S05]  /*15f0*/  BSYNC B0 ;  /* 0x0000000000007941 */ /* 0x000fea0003800000 */
.L_x_10:
[----:B------:R-:W-:Y:S04]  /*1600*/  BSSY B0, `(.L_x_12) ;  /* 0x0000007000007945 */ /* 0x000fe80003800000 */
[----:B------:R-:W-:Y:S05]  /*1610*/  @!P4 BRA `(.L_x_13) ;  /* 0x000000000014c947 */ /* 0x000fea0003800000 */
[C---:B------:R-:W-:Y:S02]  /*1620*/  ISETP.GE.AND P1, PT, R23.reuse, -0x407fffff, PT ;  /* 0xbf8000011700780c */ /* 0x040fe40003f26270 */
[----:B------:R-:W-:-:S11]  /*1630*/  FSETP.NEU.AND P2, PT, R23, RZ, PT ;  /* 0x000000ff1700720b */ /* 0x000fd60003f4d000 */
[----:B------:R-:W-:-:S05]  /*1640*/  @P1 MOV R0, 0x7f800000 ;  /* 0x7f80000000001802 */ /* 0x000fca0000000f00 */
[----:B------:R-:W-:-:S05]  /*1650*/  @P1 FFMA.FTZ R21, R23, R0, +INF ;  /* 0x7f80000017151423 */ /* 0x000fca0000010000 */
[----:B------:R-:W-:-:S07]  /*1660*/  FSEL R21, R21, -RZ, P2 ;  /* 0x800000ff15157208 */ /* 0x000fce0001000000 */
.L_x_13:
[----:B------:R-:W-:Y:S05]  /*1670*/  BSYNC B0 ;  /* 0x0000000000007941 */ /* 0x000fea0003800000 */
.L_x_12:
[----:B------:R-:W-:Y:S04]  /*1680*/  BSSY B0, `(.L_x_14) ;  /* 0x0000007000007945 */ /* 0x000fe80003800000 */
[----:B------:R-:W-:Y:S05]  /*1690*/  @!P5 BRA `(.L_x_15) ;  /* 0x000000000014d947 */ /* 0x000fea0003800000 */
[C---:B------:R-:W-:Y:S02]  /*16a0*/  ISETP.GE.AND P1, PT, R24.reuse, -0x407fffff, PT ;  /* 0xbf8000011800780c */ /* 0x040fe40003f26270 */
[----:B------:R-:W-:-:S11]  /*16b0*/  FSETP.NEU.AND P2, PT, R24, RZ, PT ;  /* 0x000000ff1800720b */ /* 0x000fd60003f4d000 */
[----:B------:R-:W-:-:S05]  /*16c0*/  @P1 MOV R7, 0x7f800000 ;  /* 0x7f80000000071802 */ /* 0x000fca0000000f00 */
[----:B------:R-:W-:-:S05]  /*16d0*/  @P1 FFMA.FTZ R6, R24, R7, +INF ;  /* 0x7f80000018061423 */ /* 0x000fca0000010007 */
[----:B------:R-:W-:-:S07]  /*16e0*/  FSEL R6, R6, -RZ, P2 ;  /* 0x800000ff06067208 */ /* 0x000fce0001000000 */
.L_x_15:
[----:B------:R-:W-:Y:S05]  /*16f0*/  BSYNC B0 ;  /* 0x0000000000007941 */ /* 0x000fea0003800000 */
.L_x_14:
[----:B------:R-:W-:Y:S01]  /*1700*/  FSEL R18, R3, R20, P0 ;  /* 0x0000001403127208 */ /* 0x000fe20000000000 */
[----:B------:R-:W-:Y:S01]  /*1710*/  BSSY B0, `(.L_x_16) ;  /* 0x0000018000007945 */ /* 0x000fe20003800000 */
[----:B------:R-:W-:Y:S02]  /*1720*/  FSETP.GT.AND P1, PT, R4, 20, PT ;  /* 0x41a000000400780b */ /* 0x000fe40003f24000 */
[----:B------:R-:W-:Y:S01]  /*1730*/  FSETP.GT.AND P0, PT, R10, 20, PT ;  /* 0x41a000000a00780b */ /* 0x000fe20003f04000 */
[----:B------:R-:W-:Y:S01]  /*1740*/  FADD.FTZ R22, |R18|, -RZ ;  /* 0x800000ff12167221 */ /* 0x000fe20000010200 */
[----:B------:R-:W-:-:S04]  /*1750*/  FSEL R7, R4, R19, P1 ;  /* 0x0000001304077208 */ /* 0x000fc80000800000 */
[----:B------:R-:W-:-:S13]  /*1760*/  FSETP.GE.AND P2, PT, R22, 0.60000002384185791016, PT ;  /* 0x3f19999a1600780b */ /* 0x000fda0003f46000 */
[----:B------:R-:W-:Y:S05]  /*1770*/  @!P2 BRA `(.L_x_17) ;  /* 0x000000000028a947 */ /* 0x000fea0003800000 */
[C---:B------:R-:W-:Y:S01]  /*1780*/  FMUL R0, R22.reuse, 2.8853900432586669922 ;  /* 0x4038aa3b16007820 */ /* 0x040fe20000400000 */
[----:B------:R-:W-:Y:S01]  /*1790*/  HFMA2.MMA R20, -RZ, RZ, 1.875, 0 ;  /* 0x3f800000ff147435 */ /* 0x000fe200000001ff */
[----:B------:R-:W-:-:S04]  /*17a0*/  FSETP.GE.AND P1, PT, R22, 9.010913848876953125, PT ;  /* 0x41102cb41600780b */ /* 0x000fc80003f26000 */
[----:B------:R-:W0:Y:S02]  /*17b0*/  MUFU.EX2 R0, R0 ;  /* 0x0000000000007308 */ /* 0x000e240000000800 */
[----:B0-----:R-:W-:-:S06]  /*17c0*/  FADD R11, R0, 1 ;  /* 0x3f800000000b7421 */ /* 0x001fcc0000000000 */
[----:B------:R-:W0:Y:S02]  /*17d0*/  MUFU.RCP R11, R11 ;  /* 0x0000000b000b7308 */ /* 0x000e240000001000 */
[----:B0-----:R-:W-:-:S05]  /*17e0*/  FFMA.FTZ R17, R11, -2, R20 ;  /* 0xc00000000b117823 */ /* 0x001fca0000010014 */
[----:B------:R-:W-:-:S04]  /*17f0*/  FSEL R17, R17, 1, !P1 ;  /* 0x3f80000011117808 */ /* 0x000fc80004800000 */
[----:B------:R-:W-:Y:S01]  /*1800*/  LOP3.LUT R18, R17, 0x80000000, R18, 0xf8, !PT ;  /* 0x8000000011127812 */ /* 0x000fe200078ef812 */
[----:B------:R-:W-:Y:S06]  /*1810*/  BRA `(.L_x_18) ;  /* 0x00000000001c7947 */ /* 0x000fec0003800000 */
.L_x_17:
[----:B------:R-:W-:Y:S01]  /*1820*/  MOV R0, 0x3c80f082 ;  /* 0x3c80f08200007802 */ /* 0x000fe20000000f00 */
[----:B------:R-:W-:-:S04]  /*1830*/  FMUL R11, R18, R18 ;  /* 0x00000012120b7220 */ /* 0x000fc80000400000 */
[----:B------:R-:W-:-:S04]  /*1840*/  FFMA.FTZ R0, R11, R0, -0.052303962409496307373 ;  /* 0xbd563cae0b007423 */ /* 0x000fc80000010000 */
[----:B------:R-:W-:-:S04]  /*1850*/  FFMA.FTZ R0, R11, R0, 0.1331529766321182251 ;  /* 0x3e0859410b007423 */ /* 0x000fc80000010000 */
[----:B------:R-:W-:-:S04]  /*1860*/  FFMA.FTZ R0, R11, R0, -0.33332768082618713379 ;  /* 0xbeaaa9ed0b007423 */ /* 0x000fc80000010000 */
[----:B------:R-:W-:-:S04]  /*1870*/  FFMA.FTZ R11, R11, R0, RZ ;  /* 0x000000000b0b7223 */ /* 0x000fc800000100ff */
[----:B------:R-:W-:-:S07]  /*1880*/  FFMA.FTZ R18, R18, R11, R18 ;  /* 0x0000000b12127223 */ /* 0x000fce0000010012 */
.L_x_18:
[----:B------:R-:W-:Y:S05]  /*1890*/  BSYNC B0 ;  /* 0x0000000000007941 */ /* 0x000fea0003800000 */
.L_x_16:
[----:B------:R-:W-:Y:S01]  /*18a0*/  FADD.FTZ R22, |R7|, -RZ ;  /* 0x800000ff07167221 */ /* 0x000fe20000010200 */
[----:B------:R-:W-:Y:S01]  /*18b0*/  BSSY B0, `(.L_x_19) ;  /* 0x0000016000007945 */ /* 0x000fe20003800000 */
[----:B------:R-:W-:Y:S02]  /*18c0*/  FSETP.GT.AND P1, PT, R5, 20, PT ;  /* 0x41a000000500780b */ /* 0x000fe40003f24000 */
[----:B------:R-:W-:Y:S02]  /*18d0*/  FSEL R11, R10, R25, P0 ;  /* 0x000000190a0b7208 */ /* 0x000fe40000000000 */
        /* <DEDUP_REMOVED lines=12> */
.L_x_20:
[----:B------:R-:W-:Y:S01]  /*19a0*/  MOV R0, 0x3c80f082 ;  /* 0x3c80f08200007802 */ /* 0x000fe20000000f00 */
[----:B------:R-:W-:-:S04]  /*19b0*/  FMUL R17, R7, R7 ;  /* 0x0000000707117220 */ /* 0x000fc80000400000 */
[----:B------:R-:W-:-:S04]  /*19c0*/  FFMA.FTZ R0, R17, R0, -0.052303962409496307373 ;  /* 0xbd563cae11007423 */ /* 0x000fc80000010000 */
[----:B------:R-:W-:-:S04]  /*19d0*/  FFMA.FTZ R0, R17, R0, 0.1331529766321182251 ;  /* 0x3e08594111007423 */ /* 0x000fc80000010000 */
[----:B------:R-:W-:-:S04]  /*19e0*/  FFMA.FTZ R0, R17, R0, -0.33332768082618713379 ;  /* 0xbeaaa9ed11007423 */ /* 0x000fc80000010000 */
[----:B------:R-:W-:-:S04]  /*19f0*/  FFMA.FTZ R0, R17, R0, RZ ;  /* 0x0000000011007223 */ /* 0x000fc800000100ff */
[----:B------:R-:W-:-:S07]  /*1a00*/  FFMA.FTZ R7, R7, R0, R7 ;  /* 0x0000000007077223 */ /* 0x000fce0000010007 */
.L_x_21:
[----:B------:R-:W-:Y:S05]  /*1a10*/  BSYNC B0 ;  /* 0x0000000000007941 */ /* 0x000fea0003800000 */
.L_x_19:
        /* <DEDUP_REMOVED lines=16> */
.L_x_23:
[----:B------:R-:W-:Y:S01]  /*1b20*/  MOV R0, 0x3c80f082 ;  /* 0x3c80f08200007802 */ /* 0x000fe20000000f00 */
[----:B------:R-:W-:-:S04]  /*1b30*/  FMUL R17, R11, R11 ;  /* 0x0000000b0b117220 */ /* 0x000fc80000400000 */
[----:B------:R-:W-:-:S04]  /*1b40*/  FFMA.FTZ R0, R17, R0, -0.052303962409496307373 ;  /* 0xbd563cae11007423 */ /* 0x000fc80000010000 */
[----:B------:R-:W-:-:S04]  /*1b50*/  FFMA.FTZ R0, R17, R0, 0.1331529766321182251 ;  /* 0x3e08594111007423 */ /* 0x000fc80000010000 */
[----:B------:R-:W-:-:S04]  /*1b60*/  FFMA.FTZ R0, R17, R0, -0.33332768082618713379 ;  /* 0xbeaaa9ed11007423 */ /* 0x000fc80000010000 */
[----:B------:R-:W-:-:S04]  /*1b70*/  FFMA.FTZ R0, R17, R0, RZ ;  /* 0x0000000011007223 */ /* 0x000fc800000100ff */
[----:B------:R-:W-:-:S07]  /*1b80*/  FFMA.FTZ R11, R11, R0, R11 ;  /* 0x000000000b0b7223 */ /* 0x000fce000001000b */
.L_x_24:
[----:B------:R-:W-:Y:S05]  /*1b90*/  BSYNC B0 ;  /* 0x0000000000007941 */ /* 0x000fea0003800000 */
.L_x_22:
        /* <DEDUP_REMOVED lines=16> */
.L_x_26:
[----:B------:R-:W-:Y:S01]  /*1ca0*/  MOV R0, 0x3c80f082 ;  /* 0x3c80f08200007802 */ /* 0x000fe20000000f00 */
[----:B------:R-:W-:-:S04]  /*1cb0*/  FMUL R9, R16, R16 ;  /* 0x0000001010097220 */ /* 0x000fc80000400000 */
[----:B------:R-:W-:-:S04]  /*1cc0*/  FFMA.FTZ R0, R9, R0, -0.052303962409496307373 ;  /* 0xbd563cae09007423 */ /* 0x000fc80000010000 */
[----:B------:R-:W-:-:S04]  /*1cd0*/  FFMA.FTZ R0, R9, R0, 0.1331529766321182251 ;  /* 0x3e08594109007423 */ /* 0x000fc80000010000 */
[----:B------:R-:W-:-:S04]  /*1ce0*/  FFMA.FTZ R0, R9, R0, -0.33332768082618713379 ;  /* 0xbeaaa9ed09007423 */ /* 0x000fc80000010000 */
[----:B------:R-:W-:-:S04]  /*1cf0*/  FFMA.FTZ R9, R9, R0, RZ ;  /* 0x0000000009097223 */ /* 0x000fc800000100ff */
[----:B------:R-:W-:-:S07]  /*1d00*/  FFMA.FTZ R16, R16, R9, R16 ;  /* 0x0000000910107223 */ /* 0x000fce0000010010 */
.L_x_27:
[----:B------:R-:W-:Y:S05]  /*1d10*/  BSYNC B0 ;  /* 0x0000000000007941 */ /* 0x000fea0003800000 */
.L_x_25:
        /* <DEDUP_REMOVED lines=16> */
.L_x_29:
[----:B------:R-:W-:Y:S01]  /*1e20*/  MOV R0, 0x3c80f082 ;  /* 0x3c80f08200007802 */ /* 0x000fe20000000f00 */
[----:B------:R-:W-:-:S04]  /*1e30*/  FMUL R9, R17, R17 ;  /* 0x0000001111097220 */ /* 0x000fc80000400000 */
[----:B------:R-:W-:-:S04]  /*1e40*/  FFMA.FTZ R0, R9, R0, -0.052303962409496307373 ;  /* 0xbd563cae09007423 */ /* 0x000fc80000010000 */
[----:B------:R-:W-:-:S04]  /*1e50*/  FFMA.FTZ R0, R9, R0, 0.1331529766321182251 ;  /* 0x3e08594109007423 */ /* 0x000fc80000010000 */
[----:B------:R-:W-:-:S04]  /*1e60*/  FFMA.FTZ R0, R9, R0, -0.33332768082618713379 ;  /* 0xbeaaa9ed09007423 */ /* 0x000fc80000010000 */
[----:B------:R-:W-:-:S04]  /*1e70*/  FFMA.FTZ R0, R9, R0, RZ ;  /* 0x0000000009007223 */ /* 0x000fc800000100ff */
[----:B------:R-:W-:-:S07]  /*1e80*/  FFMA.FTZ R17, R17, R0, R17 ;  /* 0x0000000011117223 */ /* 0x000fce0000010011 */
.L_x_30:
[----:B------:R-:W-:Y:S05]  /*1e90*/  BSYNC B0 ;  /* 0x0000000000007941 */ /* 0x000fea0003800000 */
.L_x_28:
        /* <DEDUP_REMOVED lines=16> */
.L_x_32:
[----:B------:R-:W-:Y:S01]  /*1fa0*/  MOV R0, 0x3c80f082 ;  /* 0x3c80f08200007802 */ /* 0x000fe20000000f00 */
[----:B------:R-:W-:-:S04]  /*1fb0*/  FMUL R9, R8, R8 ;  /* 0x0000000808097220 */ /* 0x000fc80000400000 */
[----:B------:R-:W-:-:S04]  /*1fc0*/  FFMA.FTZ R0, R9, R0, -0.052303962409496307373 ;  /* 0xbd563cae09007423 */ /* 0x000fc80000010000 */
[----:B------:R-:W-:-:S04]  /*1fd0*/  FFMA.FTZ R0, R9, R0, 0.1331529766321182251 ;  /* 0x3e08594109007423 */ /* 0x000fc80000010000 */
[----:B------:R-:W-:-:S04]  /*1fe0*/  FFMA.FTZ R0, R9, R0, -0.33332768082618713379 ;  /* 0xbeaaa9ed09007423 */ /* 0x000fc80000010000 */
[----:B------:R-:W-:-:S04]  /*1ff0*/  FFMA.FTZ R9, R9, R0, RZ ;  /* 0x0000000009097223 */ /* 0x000fc800000100ff */
[----:B------:R-:W-:-:S07]  /*2000*/  FFMA.FTZ R20, R8, R9, R8 ;  /* 0x0000000908147223 */ /* 0x000fce0000010008 */
.L_x_33:
[----:B------:R-:W-:Y:S05]  /*2010*/  BSYNC B0 ;  /* 0x0000000000007941 */ /* 0x000fea0003800000 */
.L_x_31:
[----:B------:R-:W-:Y:S01]  /*2020*/  FADD.FTZ R19, |R21|, -RZ ;  /* 0x800000ff15137221 */ /* 0x000fe20000010200 */
[----:B------:R-:W-:Y:S01]  /*2030*/  BSSY B0, `(.L_x_34) ;  /* 0x0000015000007945 */ /* 0x000fe20003800000 */
[----:B------:R-:W-:-:S03]  /*2040*/  FSEL R6, R15, R6, P1 ;  /* 0x000000060f067208 */ /* 0x000fc60000800000 */
        /* <DEDUP_REMOVED lines=12> */
.L_x_35:
[----:B------:R-:W-:Y:S01]  /*2110*/  MOV R0, 0x3c80f082 ;  /* 0x3c80f08200007802 */ /* 0x000fe20000000f00 */
[----:B------:R-:W-:-:S04]  /*2120*/  FMUL R9, R21, R21 ;  /* 0x0000001515097220 */ /* 0x000fc80000400000 */
[----:B------:R-:W-:-:S04]  /*2130*/  FFMA.FTZ R0, R9, R0, -0.052303962409496307373 ;  /* 0xbd563cae09007423 */ /* 0x000fc80000010000 */
[----:B------:R-:W-:-:S04]  /*2140*/  FFMA.FTZ R0, R9, R0, 0.1331529766321182251 ;  /* 0x3e08594109007423 */ /* 0x000fc80000010000 */
[----:B------:R-:W-:-:S04]  /*2150*/  FFMA.FTZ R0, R9, R0, -0.33332768082618713379 ;  /* 0xbeaaa9ed09007423 */ /* 0x000fc80000010000 */
[----:B------:R-:W-:-:S04]  /*2160*/  FFMA.FTZ R0, R9, R0, RZ ;  /* 0x0000000009007223 */ /* 0x000fc800000100ff */
[----:B------:R-:W-:-:S07]  /*2170*/  FFMA.FTZ R21, R21, R0, R21 ;  /* 0x0000000015157223 */ /* 0x000fce0000010015 */
.L_x_36:
[----:B------:R-:W-:Y:S05]  /*2180*/  BSYNC B0 ;  /* 0x0000000000007941 */ /* 0x000fea0003800000 */
.L_x_34:
[----:B------:R-:W-:Y:S01]  /*2190*/  FADD.FTZ R22, |R6|, -RZ ;  /* 0x800000ff06167221 */ /* 0x000fe20000010200 */
[----:B------:R-:W-:Y:S01]  /*21a0*/  BSSY B0, `(.L_x_37) ;  /* 0x0000015000007945 */ /* 0x000fe20003800000 */
[----:B------:R-:W-:-:S03]  /*21b0*/  SHF.R.S32.HI R19, RZ, 0x1f, R2 ;  /* 0x0000001fff137819 */ /* 0x000fc60000011402 */
        /* <DEDUP_REMOVED lines=12> */
.L_x_38:
[----:B------:R-:W-:Y:S01]  /*2280*/  MOV R0, 0x3c80f082 ;  /* 0x3c80f08200007802 */ /* 0x000fe20000000f00 */
[----:B------:R-:W-:-:S04]  /*2290*/  FMUL R9, R6, R6 ;  /* 0x0000000606097220 */ /* 0x000fc80000400000 */
[----:B------:R-:W-:-:S04]  /*22a0*/  FFMA.FTZ R0, R9, R0, -0.052303962409496307373 ;  /* 0xbd563cae09007423 */ /* 0x000fc80000010000 */
[----:B------:R-:W-:-:S04]  /*22b0*/  FFMA.FTZ R0, R9, R0, 0.1331529766321182251 ;  /* 0x3e08594109007423 */ /* 0x000fc80000010000 */
[----:B------:R-:W-:-:S04]  /*22c0*/  FFMA.FTZ R0, R9, R0, -0.33332768082618713379 ;  /* 0xbeaaa9ed09007423 */ /* 0x000fc80000010000 */
[----:B------:R-:W-:-:S04]  /*22d0*/  FFMA.FTZ R9, R9, R0, RZ ;  /* 0x0000000009097223 */ /* 0x000fc800000100ff */
[----:B------:R-:W-:-:S07]  /*22e0*/  FFMA.FTZ R0, R6, R9, R6 ;  /* 0x0000000906007223 */ /* 0x000fce0000010006 */
.L_x_39:
[----:B------:R-:W-:Y:S05]  /*22f0*/  BSYNC B0 ;  /* 0x0000000000007941 */ /* 0x000fea0003800000 */
.L_x_37:
[----:B------:R-:W-:Y:S01]  /*2300*/  ULDC.64 UR6, c[0x0][0x210] ;  /* 0x0000840000067ab9 */ /* 0x000fe20000000a00 */
[----:B------:R-:W-:Y:S01]  /*2310*/  FMUL R9, R4, R7 ;  /* 0x0000000704097220 */ /* 0x000fe20000400000 */
[----:B------:R-:W-:Y:S01]  /*2320*/  LEA R6, P0, R2, UR6, 0x2 ;  /* 0x0000000602067c11 */ /* 0x000fe2000f8010ff */
[----:B------:R-:W-:Y:S01]  /*2330*/  FMUL R10, R10, R11 ;  /* 0x0000000b0a0a7220 */ /* 0x000fe20000400000 */
[----:B------:R-:W-:Y:S01]  /*2340*/  FMUL R8, R3, R18 ;  /* 0x0000001203087220 */ /* 0x000fe20000400000 */
[----:B------:R-:W-:Y:S01]  /*2350*/  FMUL R11, R5, R16 ;  /* 0x00000010050b7220 */ /* 0x000fe20000400000 */
[----:B------:R-:W-:Y:S01]  /*2360*/  LEA.HI.X R7, R2, UR7, R19, 0x2, P0 ;  /* 0x0000000702077c11 */ /* 0x000fe200080f1413 */
[----:B------:R-:W-:Y:S01]  /*2370*/  FMUL R12, R12, R17 ;  /* 0x000000110c0c7220 */ /* 0x000fe20000400000 */
[----:B------:R-:W-:Y:S01]  /*2380*/  FMUL R13, R13, R20 ;  /* 0x000000140d0d7220 */ /* 0x000fe20000400000 */
[----:B------:R-:W-:Y:S01]  /*2390*/  FMUL R14, R14, R21 ;  /* 0x000000150e0e7220 */ /* 0x000fe20000400000 */
[----:B------:R-:W-:Y:S01]  /*23a0*/  FMUL R15, R15, R0 ;  /* 0x000000000f0f7220 */ /* 0x000fe20000400000 */
[----:B------:R-:W-:Y:S04]  /*23b0*/  STG.E.128 desc[UR4][R6.64], R8 ;  /* 0x0000000806007986 */ /* 0x000fe8000c101d04 */
[----:B------:R-:W-:Y:S01]  /*23c0*/  STG.E.128 desc[UR4][R6.64+0x800], R12 ;  /* 0x0008000c06007986 */ /* 0x000fe2000c101d04 */
[----:B------:R-:W-:Y:S05]  /*23d0*/  EXIT ;  /* 0x000000000000794d */ /* 0x000fea0003800000 */
.L_x_40:
[----:B------:R-:W-:-:S00]  /*23e0*/  BRA `(.L_x_40) ;  /* 0xfffffffc00fc7947 */ /* 0x000fc0000383ffff */
[----:B------:R-:W-:-:S00]  /*23f0*/  NOP ;  /* 0x0000000000007918 */ /* 0x000fc00000000000 */
        /* <DEDUP_REMOVED lines=8> */
.L_x_41:


//--------------------- .nv.global.init           --------------------------
	.section	.nv.global.init,"aw",@progbits
.nv.global.init:
	.type		_$_str,@object
	.size		_$_str,(_$_str_$_2 - _$_str)
_$_str:
        /*0000*/ 	.byte	0x5f, 0x5f, 0x43, 0x55, 0x44, 0x41, 0x5f, 0x46, 0x54, 0x5a, 0x00
	.type		_$_str_$_2,@object
	.size		_$_str_$_2,(.L_1 - _$_str_$_2)
_$_str_$_2:
        /*000b*/ 	.byte	0x5f, 0x5f, 0x43, 0x55, 0x44, 0x41, 0x5f, 0x50, 0x52, 0x45, 0x43, 0x5f, 0x53, 0x51, 0x52, 0x54
        /*001b*/ 	.byte	0x00
.L_1:


//--------------------- .nv.constant0.triton_poi_fused__native_batch_norm_legit_no_training_mul_softplus_tanh_3 --------------------------
	.section	.nv.constant0.triton_poi_fused__native_batch_norm_legit_no_training_mul_softplus_tanh_3,"a",@progbits
	.sectionflags	@""
	.align	4
.nv.constant0.triton_poi_fused__native_batch_norm_legit_no_training_mul_softplus_tanh_3:
	.zero		580
